//
// Generated by NVIDIA NVVM Compiler
//
// Compiler Build ID: CL-36424714
// Cuda compilation tools, release 13.0, V13.0.88
// Based on NVVM 20.0.0
//

.version 9.0
.target sm_100
.address_size 64

	// .globl	_Z4reluPfi
.global .align 4 .b8 precalc_xorwow_matrix[102400];
.global .align 4 .b8 precalc_xorwow_offset_matrix[102400];
.global .align 4 .b8 mrg32k3aM1[2304];
.global .align 4 .b8 mrg32k3aM2[2304];
.global .align 4 .b8 mrg32k3aM1SubSeq[2016];
.global .align 4 .b8 mrg32k3aM2SubSeq[2016];
.global .align 4 .b8 mrg32k3aM1Seq[2304];
.global .align 4 .b8 mrg32k3aM2Seq[2304];
.const .align 8 .b8 __cr_lgamma_table[72];
// _ZZ5conv3ILi4ELi8EEvPKfS1_PfE4tile has been demoted
// _ZZ5conv3ILi8ELi4EEvPKfS1_PfE4tile has been demoted

.visible .entry _Z4reluPfi(
	.param .u64 .ptr .align 1 _Z4reluPfi_param_0,
	.param .u32 _Z4reluPfi_param_1
)
{
	.reg .pred 	%p<2>;
	.reg .b32 	%r<6>;
	.reg .b32 	%f<3>;
	.reg .b64 	%rd<5>;

	ld.param.u64 	%rd1, [_Z4reluPfi_param_0];
	ld.param.u32 	%r2, [_Z4reluPfi_param_1];
	mov.u32 	%r3, %ctaid.x;
	mov.u32 	%r4, %ntid.x;
	mov.u32 	%r5, %tid.x;
	mad.lo.s32 	%r1, %r3, %r4, %r5;
	setp.ge.s32 	%p1, %r1, %r2;
	@%p1 bra 	$L__BB0_2;
	cvta.to.global.u64 	%rd2, %rd1;
	mul.wide.s32 	%rd3, %r1, 4;
	add.s64 	%rd4, %rd2, %rd3;
	ld.global.f32 	%f1, [%rd4];
	max.f32 	%f2, %f1, 0f00000000;
	st.global.f32 	[%rd4], %f2;
$L__BB0_2:
	ret;

}
	// .globl	_Z7add_resPKfPfi
.visible .entry _Z7add_resPKfPfi(
	.param .u64 .ptr .align 1 _Z7add_resPKfPfi_param_0,
	.param .u64 .ptr .align 1 _Z7add_resPKfPfi_param_1,
	.param .u32 _Z7add_resPKfPfi_param_2
)
{
	.reg .pred 	%p<2>;
	.reg .b32 	%r<6>;
	.reg .b32 	%f<4>;
	.reg .b64 	%rd<8>;

	ld.param.u64 	%rd1, [_Z7add_resPKfPfi_param_0];
	ld.param.u64 	%rd2, [_Z7add_resPKfPfi_param_1];
	ld.param.u32 	%r2, [_Z7add_resPKfPfi_param_2];
	mov.u32 	%r3, %ctaid.x;
	mov.u32 	%r4, %ntid.x;
	mov.u32 	%r5, %tid.x;
	mad.lo.s32 	%r1, %r3, %r4, %r5;
	setp.ge.s32 	%p1, %r1, %r2;
	@%p1 bra 	$L__BB1_2;
	cvta.to.global.u64 	%rd3, %rd1;
	cvta.to.global.u64 	%rd4, %rd2;
	mul.wide.s32 	%rd5, %r1, 4;
	add.s64 	%rd6, %rd3, %rd5;
	ld.global.f32 	%f1, [%rd6];
	add.s64 	%rd7, %rd4, %rd5;
	ld.global.f32 	%f2, [%rd7];
	add.f32 	%f3, %f1, %f2;
	st.global.f32 	[%rd7], %f3;
$L__BB1_2:
	ret;

}
	// .globl	_Z8rng_initP24curandStatePhilox4_32_10ii
.visible .entry _Z8rng_initP24curandStatePhilox4_32_10ii(
	.param .u64 .ptr .align 1 _Z8rng_initP24curandStatePhilox4_32_10ii_param_0,
	.param .u32 _Z8rng_initP24curandStatePhilox4_32_10ii_param_1,
	.param .u32 _Z8rng_initP24curandStatePhilox4_32_10ii_param_2
)
{
	.reg .pred 	%p<2>;
	.reg .b32 	%r<107>;
	.reg .b64 	%rd<6>;

	ld.param.u64 	%rd1, [_Z8rng_initP24curandStatePhilox4_32_10ii_param_0];
	ld.param.u32 	%r3, [_Z8rng_initP24curandStatePhilox4_32_10ii_param_1];
	ld.param.u32 	%r2, [_Z8rng_initP24curandStatePhilox4_32_10ii_param_2];
	mov.u32 	%r4, %ctaid.x;
	mov.u32 	%r5, %ntid.x;
	mov.u32 	%r6, %tid.x;
	mad.lo.s32 	%r1, %r4, %r5, %r6;
	setp.ge.s32 	%p1, %r1, %r3;
	@%p1 bra 	$L__BB2_2;
	cvta.to.global.u64 	%rd2, %rd1;
	mul.wide.s32 	%rd3, %r1, 64;
	add.s64 	%rd4, %rd2, %rd3;
	shr.s32 	%r7, %r2, 31;
	mov.b32 	%r8, 0;
	st.global.v4.u32 	[%rd4+32], {%r2, %r7, %r8, %r8};
	st.global.v2.u32 	[%rd4+48], {%r8, %r8};
	mov.b64 	%rd5, 0;
	st.global.u64 	[%rd4+56], %rd5;
	shr.s32 	%r9, %r1, 31;
	mov.b32 	%r10, -766435501;
	mul.hi.u32 	%r11, %r10, %r8;
	mov.b32 	%r12, -845247145;
	mul.hi.u32 	%r13, %r12, %r1;
	mul.lo.s32 	%r14, %r1, -845247145;
	xor.b32  	%r15, %r13, %r2;
	xor.b32  	%r16, %r11, %r9;
	xor.b32  	%r17, %r16, %r7;
	add.s32 	%r18, %r2, -1640531527;
	add.s32 	%r19, %r7, -1150833019;
	mul.hi.u32 	%r20, %r10, %r15;
	mul.lo.s32 	%r21, %r15, -766435501;
	mul.hi.u32 	%r22, %r12, %r17;
	mul.lo.s32 	%r23, %r17, -845247145;
	xor.b32  	%r24, %r14, %r22;
	xor.b32  	%r25, %r24, %r18;
	xor.b32  	%r26, %r19, %r20;
	add.s32 	%r27, %r2, 1013904242;
	add.s32 	%r28, %r7, 1993301258;
	mul.hi.u32 	%r29, %r10, %r25;
	mul.lo.s32 	%r30, %r25, -766435501;
	mul.hi.u32 	%r31, %r12, %r26;
	mul.lo.s32 	%r32, %r26, -845247145;
	xor.b32  	%r33, %r23, %r27;
	xor.b32  	%r34, %r33, %r31;
	xor.b32  	%r35, %r21, %r28;
	xor.b32  	%r36, %r35, %r29;
	add.s32 	%r37, %r2, -626627285;
	add.s32 	%r38, %r7, 842468239;
	mul.hi.u32 	%r39, %r10, %r34;
	mul.lo.s32 	%r40, %r34, -766435501;
	mul.hi.u32 	%r41, %r12, %r36;
	mul.lo.s32 	%r42, %r36, -845247145;
	xor.b32  	%r43, %r32, %r37;
	xor.b32  	%r44, %r43, %r41;
	xor.b32  	%r45, %r30, %r38;
	xor.b32  	%r46, %r45, %r39;
	add.s32 	%r47, %r2, 2027808484;
	add.s32 	%r48, %r7, -308364780;
	mul.hi.u32 	%r49, %r10, %r44;
	mul.lo.s32 	%r50, %r44, -766435501;
	mul.hi.u32 	%r51, %r12, %r46;
	mul.lo.s32 	%r52, %r46, -845247145;
	xor.b32  	%r53, %r42, %r47;
	xor.b32  	%r54, %r53, %r51;
	xor.b32  	%r55, %r40, %r48;
	xor.b32  	%r56, %r55, %r49;
	add.s32 	%r57, %r2, 387276957;
	add.s32 	%r58, %r7, -1459197799;
	mul.hi.u32 	%r59, %r10, %r54;
	mul.lo.s32 	%r60, %r54, -766435501;
	mul.hi.u32 	%r61, %r12, %r56;
	mul.lo.s32 	%r62, %r56, -845247145;
	xor.b32  	%r63, %r52, %r57;
	xor.b32  	%r64, %r63, %r61;
	xor.b32  	%r65, %r50, %r58;
	xor.b32  	%r66, %r65, %r59;
	add.s32 	%r67, %r2, -1253254570;
	add.s32 	%r68, %r7, 1684936478;
	mul.hi.u32 	%r69, %r10, %r64;
	mul.lo.s32 	%r70, %r64, -766435501;
	mul.hi.u32 	%r71, %r12, %r66;
	mul.lo.s32 	%r72, %r66, -845247145;
	xor.b32  	%r73, %r62, %r67;
	xor.b32  	%r74, %r73, %r71;
	xor.b32  	%r75, %r60, %r68;
	xor.b32  	%r76, %r75, %r69;
	add.s32 	%r77, %r2, 1401181199;
	add.s32 	%r78, %r7, 534103459;
	mul.hi.u32 	%r79, %r10, %r74;
	mul.lo.s32 	%r80, %r74, -766435501;
	mul.hi.u32 	%r81, %r12, %r76;
	mul.lo.s32 	%r82, %r76, -845247145;
	xor.b32  	%r83, %r72, %r77;
	xor.b32  	%r84, %r83, %r81;
	xor.b32  	%r85, %r70, %r78;
	xor.b32  	%r86, %r85, %r79;
	add.s32 	%r87, %r2, -239350328;
	add.s32 	%r88, %r7, -616729560;
	mul.hi.u32 	%r89, %r10, %r84;
	mul.lo.s32 	%r90, %r84, -766435501;
	mul.hi.u32 	%r91, %r12, %r86;
	mul.lo.s32 	%r92, %r86, -845247145;
	xor.b32  	%r93, %r82, %r87;
	xor.b32  	%r94, %r93, %r91;
	xor.b32  	%r95, %r80, %r88;
	xor.b32  	%r96, %r95, %r89;
	add.s32 	%r97, %r2, -1879881855;
	add.s32 	%r98, %r7, -1767562579;
	mul.hi.u32 	%r99, %r10, %r94;
	mul.lo.s32 	%r100, %r94, -766435501;
	mul.hi.u32 	%r101, %r12, %r96;
	mul.lo.s32 	%r102, %r96, -845247145;
	xor.b32  	%r103, %r92, %r97;
	xor.b32  	%r104, %r103, %r101;
	xor.b32  	%r105, %r90, %r98;
	xor.b32  	%r106, %r105, %r99;
	st.global.v4.u32 	[%rd4], {%r8, %r8, %r1, %r9};
	st.global.v4.u32 	[%rd4+16], {%r104, %r102, %r106, %r100};
$L__BB2_2:
	ret;

}
	// .globl	_Z12reverse_stepPfPKfP24curandStatePhilox4_32_10ifff
.visible .entry _Z12reverse_stepPfPKfP24curandStatePhilox4_32_10ifff(
	.param .u64 .ptr .align 1 _Z12reverse_stepPfPKfP24curandStatePhilox4_32_10ifff_param_0,
	.param .u64 .ptr .align 1 _Z12reverse_stepPfPKfP24curandStatePhilox4_32_10ifff_param_1,
	.param .u64 .ptr .align 1 _Z12reverse_stepPfPKfP24curandStatePhilox4_32_10ifff_param_2,
	.param .u32 _Z12reverse_stepPfPKfP24curandStatePhilox4_32_10ifff_param_3,
	.param .f32 _Z12reverse_stepPfPKfP24curandStatePhilox4_32_10ifff_param_4,
	.param .f32 _Z12reverse_stepPfPKfP24curandStatePhilox4_32_10ifff_param_5,
	.param .f32 _Z12reverse_stepPfPKfP24curandStatePhilox4_32_10ifff_param_6
)
{
	.reg .pred 	%p<20>;
	.reg .b32 	%r<266>;
	.reg .b32 	%f<44>;
	.reg .b64 	%rd<12>;

	ld.param.u64 	%rd2, [_Z12reverse_stepPfPKfP24curandStatePhilox4_32_10ifff_param_0];
	ld.param.u64 	%rd3, [_Z12reverse_stepPfPKfP24curandStatePhilox4_32_10ifff_param_1];
	ld.param.u64 	%rd4, [_Z12reverse_stepPfPKfP24curandStatePhilox4_32_10ifff_param_2];
	ld.param.u32 	%r23, [_Z12reverse_stepPfPKfP24curandStatePhilox4_32_10ifff_param_3];
	ld.param.f32 	%f4, [_Z12reverse_stepPfPKfP24curandStatePhilox4_32_10ifff_param_4];
	ld.param.f32 	%f5, [_Z12reverse_stepPfPKfP24curandStatePhilox4_32_10ifff_param_5];
	ld.param.f32 	%f6, [_Z12reverse_stepPfPKfP24curandStatePhilox4_32_10ifff_param_6];
	mov.u32 	%r24, %ctaid.x;
	mov.u32 	%r25, %ntid.x;
	mov.u32 	%r26, %tid.x;
	mad.lo.s32 	%r1, %r24, %r25, %r26;
	setp.ge.s32 	%p1, %r1, %r23;
	@%p1 bra 	$L__BB3_33;
	cvta.to.global.u64 	%rd5, %rd4;
	mul.wide.s32 	%rd6, %r1, 64;
	add.s64 	%rd1, %rd5, %rd6;
	ld.global.u32 	%r27, [%rd1+44];
	setp.eq.s32 	%p2, %r27, 1;
	@%p2 bra 	$L__BB3_31;
	ld.global.u32 	%r28, [%rd1+40];
	add.s32 	%r263, %r28, 1;
	setp.eq.s32 	%p3, %r28, 1;
	@%p3 bra 	$L__BB3_6;
	setp.eq.s32 	%p4, %r28, 2;
	@%p4 bra 	$L__BB3_7;
	setp.eq.s32 	%p5, %r28, 3;
	@%p5 bra 	$L__BB3_8;
	ld.global.u32 	%r261, [%rd1+16];
	bra.uni 	$L__BB3_9;
$L__BB3_6:
	ld.global.u32 	%r261, [%rd1+20];
	bra.uni 	$L__BB3_9;
$L__BB3_7:
	ld.global.u32 	%r261, [%rd1+24];
	bra.uni 	$L__BB3_9;
$L__BB3_8:
	ld.global.u32 	%r261, [%rd1+28];
$L__BB3_9:
	setp.ne.s32 	%p6, %r263, 4;
	@%p6 bra 	$L__BB3_16;
	ld.global.u32 	%r29, [%rd1];
	add.s32 	%r8, %r29, 1;
	setp.eq.s32 	%p7, %r8, 0;
	st.global.u32 	[%rd1], %r8;
	@%p7 bra 	$L__BB3_12;
	ld.global.u32 	%r262, [%rd1+4];
	bra.uni 	$L__BB3_15;
$L__BB3_12:
	ld.global.u32 	%r30, [%rd1+4];
	add.s32 	%r262, %r30, 1;
	setp.ne.s32 	%p8, %r262, 0;
	st.global.u32 	[%rd1+4], %r262;
	@%p8 bra 	$L__BB3_15;
	ld.global.u32 	%r32, [%rd1+8];
	add.s32 	%r33, %r32, 1;
	setp.ne.s32 	%p9, %r33, 0;
	st.global.u32 	[%rd1+8], %r33;
	mov.b32 	%r262, 0;
	@%p9 bra 	$L__BB3_15;
	ld.global.u32 	%r35, [%rd1+12];
	add.s32 	%r36, %r35, 1;
	st.global.u32 	[%rd1+12], %r36;
$L__BB3_15:
	ld.global.v2.u32 	{%r38, %r39}, [%rd1+8];
	ld.global.v2.u32 	{%r40, %r41}, [%rd1+32];
	mov.b32 	%r42, -766435501;
	mul.hi.u32 	%r43, %r42, %r8;
	mul.lo.s32 	%r44, %r8, -766435501;
	mov.b32 	%r45, -845247145;
	mul.hi.u32 	%r46, %r45, %r38;
	mul.lo.s32 	%r47, %r38, -845247145;
	xor.b32  	%r48, %r46, %r262;
	xor.b32  	%r49, %r48, %r40;
	xor.b32  	%r50, %r39, %r43;
	xor.b32  	%r51, %r50, %r41;
	add.s32 	%r52, %r40, -1640531527;
	add.s32 	%r53, %r41, -1150833019;
	mul.hi.u32 	%r54, %r42, %r49;
	mul.lo.s32 	%r55, %r49, -766435501;
	mul.hi.u32 	%r56, %r45, %r51;
	mul.lo.s32 	%r57, %r51, -845247145;
	xor.b32  	%r58, %r47, %r56;
	xor.b32  	%r59, %r58, %r52;
	xor.b32  	%r60, %r54, %r44;
	xor.b32  	%r61, %r60, %r53;
	add.s32 	%r62, %r40, 1013904242;
	add.s32 	%r63, %r41, 1993301258;
	mul.hi.u32 	%r64, %r42, %r59;
	mul.lo.s32 	%r65, %r59, -766435501;
	mul.hi.u32 	%r66, %r45, %r61;
	mul.lo.s32 	%r67, %r61, -845247145;
	xor.b32  	%r68, %r57, %r62;
	xor.b32  	%r69, %r68, %r66;
	xor.b32  	%r70, %r63, %r55;
	xor.b32  	%r71, %r70, %r64;
	add.s32 	%r72, %r40, -626627285;
	add.s32 	%r73, %r41, 842468239;
	mul.hi.u32 	%r74, %r42, %r69;
	mul.lo.s32 	%r75, %r69, -766435501;
	mul.hi.u32 	%r76, %r45, %r71;
	mul.lo.s32 	%r77, %r71, -845247145;
	xor.b32  	%r78, %r67, %r72;
	xor.b32  	%r79, %r78, %r76;
	xor.b32  	%r80, %r65, %r73;
	xor.b32  	%r81, %r80, %r74;
	add.s32 	%r82, %r40, 2027808484;
	add.s32 	%r83, %r41, -308364780;
	mul.hi.u32 	%r84, %r42, %r79;
	mul.lo.s32 	%r85, %r79, -766435501;
	mul.hi.u32 	%r86, %r45, %r81;
	mul.lo.s32 	%r87, %r81, -845247145;
	xor.b32  	%r88, %r77, %r82;
	xor.b32  	%r89, %r88, %r86;
	xor.b32  	%r90, %r75, %r83;
	xor.b32  	%r91, %r90, %r84;
	add.s32 	%r92, %r40, 387276957;
	add.s32 	%r93, %r41, -1459197799;
	mul.hi.u32 	%r94, %r42, %r89;
	mul.lo.s32 	%r95, %r89, -766435501;
	mul.hi.u32 	%r96, %r45, %r91;
	mul.lo.s32 	%r97, %r91, -845247145;
	xor.b32  	%r98, %r87, %r92;
	xor.b32  	%r99, %r98, %r96;
	xor.b32  	%r100, %r85, %r93;
	xor.b32  	%r101, %r100, %r94;
	add.s32 	%r102, %r40, -1253254570;
	add.s32 	%r103, %r41, 1684936478;
	mul.hi.u32 	%r104, %r42, %r99;
	mul.lo.s32 	%r105, %r99, -766435501;
	mul.hi.u32 	%r106, %r45, %r101;
	mul.lo.s32 	%r107, %r101, -845247145;
	xor.b32  	%r108, %r97, %r102;
	xor.b32  	%r109, %r108, %r106;
	xor.b32  	%r110, %r95, %r103;
	xor.b32  	%r111, %r110, %r104;
	add.s32 	%r112, %r40, 1401181199;
	add.s32 	%r113, %r41, 534103459;
	mul.hi.u32 	%r114, %r42, %r109;
	mul.lo.s32 	%r115, %r109, -766435501;
	mul.hi.u32 	%r116, %r45, %r111;
	mul.lo.s32 	%r117, %r111, -845247145;
	xor.b32  	%r118, %r107, %r112;
	xor.b32  	%r119, %r118, %r116;
	xor.b32  	%r120, %r105, %r113;
	xor.b32  	%r121, %r120, %r114;
	add.s32 	%r122, %r40, -239350328;
	add.s32 	%r123, %r41, -616729560;
	mul.hi.u32 	%r124, %r42, %r119;
	mul.lo.s32 	%r125, %r119, -766435501;
	mul.hi.u32 	%r126, %r45, %r121;
	mul.lo.s32 	%r127, %r121, -845247145;
	xor.b32  	%r128, %r117, %r122;
	xor.b32  	%r129, %r128, %r126;
	xor.b32  	%r130, %r115, %r123;
	xor.b32  	%r131, %r130, %r124;
	add.s32 	%r132, %r40, -1879881855;
	add.s32 	%r133, %r41, -1767562579;
	mul.hi.u32 	%r134, %r42, %r129;
	mul.lo.s32 	%r135, %r129, -766435501;
	mul.hi.u32 	%r136, %r45, %r131;
	mul.lo.s32 	%r137, %r131, -845247145;
	xor.b32  	%r138, %r127, %r132;
	xor.b32  	%r139, %r138, %r136;
	xor.b32  	%r140, %r125, %r133;
	xor.b32  	%r141, %r140, %r134;
	st.global.v4.u32 	[%rd1+16], {%r139, %r137, %r141, %r135};
	mov.b32 	%r263, 0;
$L__BB3_16:
	add.s32 	%r13, %r263, 1;
	st.global.u32 	[%rd1+40], %r13;
	setp.eq.s32 	%p10, %r263, 1;
	@%p10 bra 	$L__BB3_20;
	setp.eq.s32 	%p11, %r263, 2;
	@%p11 bra 	$L__BB3_21;
	setp.eq.s32 	%p12, %r263, 3;
	@%p12 bra 	$L__BB3_22;
	ld.global.u32 	%r264, [%rd1+16];
	bra.uni 	$L__BB3_23;
$L__BB3_20:
	ld.global.u32 	%r264, [%rd1+20];
	bra.uni 	$L__BB3_23;
$L__BB3_21:
	ld.global.u32 	%r264, [%rd1+24];
	bra.uni 	$L__BB3_23;
$L__BB3_22:
	ld.global.u32 	%r264, [%rd1+28];
$L__BB3_23:
	setp.ne.s32 	%p13, %r13, 4;
	@%p13 bra 	$L__BB3_30;
	ld.global.u32 	%r142, [%rd1];
	add.s32 	%r19, %r142, 1;
	setp.eq.s32 	%p14, %r19, 0;
	st.global.u32 	[%rd1], %r19;
	@%p14 bra 	$L__BB3_26;
	ld.global.u32 	%r265, [%rd1+4];
	bra.uni 	$L__BB3_29;
$L__BB3_26:
	ld.global.u32 	%r143, [%rd1+4];
	add.s32 	%r265, %r143, 1;
	setp.ne.s32 	%p15, %r265, 0;
	st.global.u32 	[%rd1+4], %r265;
	@%p15 bra 	$L__BB3_29;
	ld.global.u32 	%r145, [%rd1+8];
	add.s32 	%r146, %r145, 1;
	setp.ne.s32 	%p16, %r146, 0;
	st.global.u32 	[%rd1+8], %r146;
	mov.b32 	%r265, 0;
	@%p16 bra 	$L__BB3_29;
	ld.global.u32 	%r148, [%rd1+12];
	add.s32 	%r149, %r148, 1;
	st.global.u32 	[%rd1+12], %r149;
$L__BB3_29:
	ld.global.v2.u32 	{%r150, %r151}, [%rd1+8];
	ld.global.v2.u32 	{%r152, %r153}, [%rd1+32];
	mov.b32 	%r154, -766435501;
	mul.hi.u32 	%r155, %r154, %r19;
	mul.lo.s32 	%r156, %r19, -766435501;
	mov.b32 	%r157, -845247145;
	mul.hi.u32 	%r158, %r157, %r150;
	mul.lo.s32 	%r159, %r150, -845247145;
	xor.b32  	%r160, %r158, %r265;
	xor.b32  	%r161, %r160, %r152;
	xor.b32  	%r162, %r151, %r155;
	xor.b32  	%r163, %r162, %r153;
	add.s32 	%r164, %r152, -1640531527;
	add.s32 	%r165, %r153, -1150833019;
	mul.hi.u32 	%r166, %r154, %r161;
	mul.lo.s32 	%r167, %r161, -766435501;
	mul.hi.u32 	%r168, %r157, %r163;
	mul.lo.s32 	%r169, %r163, -845247145;
	xor.b32  	%r170, %r159, %r168;
	xor.b32  	%r171, %r170, %r164;
	xor.b32  	%r172, %r166, %r156;
	xor.b32  	%r173, %r172, %r165;
	add.s32 	%r174, %r152, 1013904242;
	add.s32 	%r175, %r153, 1993301258;
	mul.hi.u32 	%r176, %r154, %r171;
	mul.lo.s32 	%r177, %r171, -766435501;
	mul.hi.u32 	%r178, %r157, %r173;
	mul.lo.s32 	%r179, %r173, -845247145;
	xor.b32  	%r180, %r169, %r174;
	xor.b32  	%r181, %r180, %r178;
	xor.b32  	%r182, %r175, %r167;
	xor.b32  	%r183, %r182, %r176;
	add.s32 	%r184, %r152, -626627285;
	add.s32 	%r185, %r153, 842468239;
	mul.hi.u32 	%r186, %r154, %r181;
	mul.lo.s32 	%r187, %r181, -766435501;
	mul.hi.u32 	%r188, %r157, %r183;
	mul.lo.s32 	%r189, %r183, -845247145;
	xor.b32  	%r190, %r179, %r184;
	xor.b32  	%r191, %r190, %r188;
	xor.b32  	%r192, %r177, %r185;
	xor.b32  	%r193, %r192, %r186;
	add.s32 	%r194, %r152, 2027808484;
	add.s32 	%r195, %r153, -308364780;
	mul.hi.u32 	%r196, %r154, %r191;
	mul.lo.s32 	%r197, %r191, -766435501;
	mul.hi.u32 	%r198, %r157, %r193;
	mul.lo.s32 	%r199, %r193, -845247145;
	xor.b32  	%r200, %r189, %r194;
	xor.b32  	%r201, %r200, %r198;
	xor.b32  	%r202, %r187, %r195;
	xor.b32  	%r203, %r202, %r196;
	add.s32 	%r204, %r152, 387276957;
	add.s32 	%r205, %r153, -1459197799;
	mul.hi.u32 	%r206, %r154, %r201;
	mul.lo.s32 	%r207, %r201, -766435501;
	mul.hi.u32 	%r208, %r157, %r203;
	mul.lo.s32 	%r209, %r203, -845247145;
	xor.b32  	%r210, %r199, %r204;
	xor.b32  	%r211, %r210, %r208;
	xor.b32  	%r212, %r197, %r205;
	xor.b32  	%r213, %r212, %r206;
	add.s32 	%r214, %r152, -1253254570;
	add.s32 	%r215, %r153, 1684936478;
	mul.hi.u32 	%r216, %r154, %r211;
	mul.lo.s32 	%r217, %r211, -766435501;
	mul.hi.u32 	%r218, %r157, %r213;
	mul.lo.s32 	%r219, %r213, -845247145;
	xor.b32  	%r220, %r209, %r214;
	xor.b32  	%r221, %r220, %r218;
	xor.b32  	%r222, %r207, %r215;
	xor.b32  	%r223, %r222, %r216;
	add.s32 	%r224, %r152, 1401181199;
	add.s32 	%r225, %r153, 534103459;
	mul.hi.u32 	%r226, %r154, %r221;
	mul.lo.s32 	%r227, %r221, -766435501;
	mul.hi.u32 	%r228, %r157, %r223;
	mul.lo.s32 	%r229, %r223, -845247145;
	xor.b32  	%r230, %r219, %r224;
	xor.b32  	%r231, %r230, %r228;
	xor.b32  	%r232, %r217, %r225;
	xor.b32  	%r233, %r232, %r226;
	add.s32 	%r234, %r152, -239350328;
	add.s32 	%r235, %r153, -616729560;
	mul.hi.u32 	%r236, %r154, %r231;
	mul.lo.s32 	%r237, %r231, -766435501;
	mul.hi.u32 	%r238, %r157, %r233;
	mul.lo.s32 	%r239, %r233, -845247145;
	xor.b32  	%r240, %r229, %r234;
	xor.b32  	%r241, %r240, %r238;
	xor.b32  	%r242, %r227, %r235;
	xor.b32  	%r243, %r242, %r236;
	add.s32 	%r244, %r152, -1879881855;
	add.s32 	%r245, %r153, -1767562579;
	mul.hi.u32 	%r246, %r154, %r241;
	mul.lo.s32 	%r247, %r241, -766435501;
	mul.hi.u32 	%r248, %r157, %r243;
	mul.lo.s32 	%r249, %r243, -845247145;
	xor.b32  	%r250, %r239, %r244;
	xor.b32  	%r251, %r250, %r248;
	xor.b32  	%r252, %r237, %r245;
	xor.b32  	%r253, %r252, %r246;
	st.global.v4.u32 	[%rd1+16], {%r251, %r249, %r253, %r247};
	mov.b32 	%r254, 0;
	st.global.u32 	[%rd1+40], %r254;
$L__BB3_30:
	cvt.rn.f32.u32 	%f7, %r261;
	fma.rn.f32 	%f8, %f7, 0f2F800000, 0f2F000000;
	cvt.rn.f32.u32 	%f9, %r264;
	fma.rn.f32 	%f10, %f9, 0f30C90FDB, 0f30490FDB;
	setp.lt.f32 	%p17, %f8, 0f00800000;
	mul.f32 	%f11, %f8, 0f4B000000;
	selp.f32 	%f12, %f11, %f8, %p17;
	selp.f32 	%f13, 0fC1B80000, 0f00000000, %p17;
	mov.b32 	%r255, %f12;
	add.s32 	%r256, %r255, -1059760811;
	and.b32  	%r257, %r256, -8388608;
	sub.s32 	%r258, %r255, %r257;
	mov.b32 	%f14, %r258;
	cvt.rn.f32.s32 	%f15, %r257;
	fma.rn.f32 	%f16, %f15, 0f34000000, %f13;
	add.f32 	%f17, %f14, 0fBF800000;
	fma.rn.f32 	%f18, %f17, 0fBE055027, 0f3E1039F6;
	fma.rn.f32 	%f19, %f18, %f17, 0fBDF8CDCC;
	fma.rn.f32 	%f20, %f19, %f17, 0f3E0F2955;
	fma.rn.f32 	%f21, %f20, %f17, 0fBE2AD8B9;
	fma.rn.f32 	%f22, %f21, %f17, 0f3E4CED0B;
	fma.rn.f32 	%f23, %f22, %f17, 0fBE7FFF22;
	fma.rn.f32 	%f24, %f23, %f17, 0f3EAAAA78;
	fma.rn.f32 	%f25, %f24, %f17, 0fBF000000;
	mul.f32 	%f26, %f17, %f25;
	fma.rn.f32 	%f27, %f26, %f17, %f17;
	fma.rn.f32 	%f28, %f16, 0f3F317218, %f27;
	setp.gt.u32 	%p18, %r255, 2139095039;
	fma.rn.f32 	%f29, %f12, 0f7F800000, 0f7F800000;
	selp.f32 	%f30, %f29, %f28, %p18;
	setp.eq.f32 	%p19, %f12, 0f00000000;
	mul.f32 	%f31, %f30, 0fC0000000;
	selp.f32 	%f32, 0f7F800000, %f31, %p19;
	sqrt.rn.f32 	%f33, %f32;
	sin.approx.f32 	%f34, %f10;
	cos.approx.f32 	%f35, %f10;
	mul.f32 	%f43, %f33, %f34;
	mul.f32 	%f36, %f33, %f35;
	st.global.f32 	[%rd1+52], %f36;
	mov.b32 	%r259, 1;
	st.global.u32 	[%rd1+44], %r259;
	bra.uni 	$L__BB3_32;
$L__BB3_31:
	mov.b32 	%r260, 0;
	st.global.u32 	[%rd1+44], %r260;
	ld.global.f32 	%f43, [%rd1+52];
$L__BB3_32:
	cvta.to.global.u64 	%rd7, %rd2;
	mul.wide.s32 	%rd8, %r1, 4;
	add.s64 	%rd9, %rd7, %rd8;
	ld.global.f32 	%f37, [%rd9];
	cvta.to.global.u64 	%rd10, %rd3;
	add.s64 	%rd11, %rd10, %rd8;
	ld.global.f32 	%f38, [%rd11];
	mul.f32 	%f39, %f5, %f38;
	sub.f32 	%f40, %f37, %f39;
	mul.f32 	%f41, %f4, %f40;
	fma.rn.f32 	%f42, %f6, %f43, %f41;
	st.global.f32 	[%rd9], %f42;
$L__BB3_33:
	ret;

}
	// .globl	_Z5conv3ILi4ELi8EEvPKfS1_Pf
.visible .entry _Z5conv3ILi4ELi8EEvPKfS1_Pf(
	.param .u64 .ptr .align 1 _Z5conv3ILi4ELi8EEvPKfS1_Pf_param_0,
	.param .u64 .ptr .align 1 _Z5conv3ILi4ELi8EEvPKfS1_Pf_param_1,
	.param .u64 .ptr .align 1 _Z5conv3ILi4ELi8EEvPKfS1_Pf_param_2
)
{
	.reg .pred 	%p<9>;
	.reg .b32 	%r<28>;
	.reg .b32 	%f<122>;
	.reg .b64 	%rd<13>;
	// demoted variable
	.shared .align 4 .b8 _ZZ5conv3ILi4ELi8EEvPKfS1_PfE4tile[5184];
	ld.param.u64 	%rd4, [_Z5conv3ILi4ELi8EEvPKfS1_Pf_param_0];
	ld.param.u64 	%rd2, [_Z5conv3ILi4ELi8EEvPKfS1_Pf_param_1];
	ld.param.u64 	%rd3, [_Z5conv3ILi4ELi8EEvPKfS1_Pf_param_2];
	cvta.to.global.u64 	%rd5, %rd4;
	mov.u32 	%r6, %ctaid.y;
	shl.b32 	%r7, %r6, 4;
	mov.u32 	%r8, %ctaid.x;
	shl.b32 	%r9, %r8, 4;
	mov.u32 	%r1, %tid.y;
	mov.u32 	%r2, %tid.x;
	add.s32 	%r3, %r7, %r1;
	add.s32 	%r10, %r3, -1;
	add.s32 	%r11, %r9, %r2;
	add.s32 	%r12, %r11, -1;
	max.u32 	%r13, %r10, %r12;
	setp.lt.u32 	%p1, %r13, 64;
	setp.gt.u32 	%p2, %r13, 63;
	shl.b32 	%r14, %r10, 6;
	add.s32 	%r15, %r14, %r12;
	mov.u32 	%r16, _ZZ5conv3ILi4ELi8EEvPKfS1_PfE4tile;
	mad.lo.s32 	%r17, %r1, 288, %r16;
	shl.b32 	%r18, %r2, 4;
	add.s32 	%r5, %r17, %r18;
	mul.wide.u32 	%rd6, %r15, 4;
	add.s64 	%rd1, %rd5, %rd6;
	@%p2 bra 	$L__BB4_2;
	ld.global.nc.f32 	%f8, [%rd1];
	st.shared.f32 	[%r5], %f8;
	ld.global.nc.f32 	%f119, [%rd1+16384];
	bra.uni 	$L__BB4_3;
$L__BB4_2:
	mov.b32 	%r19, 0;
	st.shared.u32 	[%r5], %r19;
	mov.f32 	%f119, 0f00000000;
$L__BB4_3:
	st.shared.f32 	[%r5+4], %f119;
	mov.f32 	%f120, 0f00000000;
	not.pred 	%p3, %p1;
	@%p3 bra 	$L__BB4_5;
	ld.global.nc.f32 	%f120, [%rd1+32768];
$L__BB4_5:
	st.shared.f32 	[%r5+8], %f120;
	mov.f32 	%f121, 0f00000000;
	@%p3 bra 	$L__BB4_7;
	ld.global.nc.f32 	%f121, [%rd1+49152];
$L__BB4_7:
	st.shared.f32 	[%r5+12], %f121;
	bar.sync 	0;
	or.b32  	%r20, %r1, %r2;
	and.b32  	%r21, %r20, 1008;
	setp.ne.s32 	%p5, %r21, 0;
	@%p5 bra 	$L__BB4_10;
	setp.gt.u32 	%p6, %r3, 63;
	setp.gt.s32 	%p7, %r11, 63;
	or.pred  	%p8, %p6, %p7;
	@%p8 bra 	$L__BB4_10;
	mov.u32 	%r22, %ctaid.z;
	mul.lo.s32 	%r23, %r22, 36;
	ld.shared.f32 	%f11, [%r5];
	cvta.to.global.u64 	%rd7, %rd2;
	mul.wide.u32 	%rd8, %r23, 4;
	add.s64 	%rd9, %rd7, %rd8;
	ld.global.nc.f32 	%f12, [%rd9];
	fma.rn.f32 	%f13, %f11, %f12, 0f00000000;
	ld.shared.f32 	%f14, [%r5+16];
	ld.global.nc.f32 	%f15, [%rd9+4];
	fma.rn.f32 	%f16, %f14, %f15, %f13;
	ld.shared.f32 	%f17, [%r5+32];
	ld.global.nc.f32 	%f18, [%rd9+8];
	fma.rn.f32 	%f19, %f17, %f18, %f16;
	ld.shared.f32 	%f20, [%r5+288];
	ld.global.nc.f32 	%f21, [%rd9+12];
	fma.rn.f32 	%f22, %f20, %f21, %f19;
	ld.shared.f32 	%f23, [%r5+304];
	ld.global.nc.f32 	%f24, [%rd9+16];
	fma.rn.f32 	%f25, %f23, %f24, %f22;
	ld.shared.f32 	%f26, [%r5+320];
	ld.global.nc.f32 	%f27, [%rd9+20];
	fma.rn.f32 	%f28, %f26, %f27, %f25;
	ld.shared.f32 	%f29, [%r5+576];
	ld.global.nc.f32 	%f30, [%rd9+24];
	fma.rn.f32 	%f31, %f29, %f30, %f28;
	ld.shared.f32 	%f32, [%r5+592];
	ld.global.nc.f32 	%f33, [%rd9+28];
	fma.rn.f32 	%f34, %f32, %f33, %f31;
	ld.shared.f32 	%f35, [%r5+608];
	ld.global.nc.f32 	%f36, [%rd9+32];
	fma.rn.f32 	%f37, %f35, %f36, %f34;
	ld.shared.f32 	%f38, [%r5+4];
	ld.global.nc.f32 	%f39, [%rd9+36];
	fma.rn.f32 	%f40, %f38, %f39, %f37;
	ld.shared.f32 	%f41, [%r5+20];
	ld.global.nc.f32 	%f42, [%rd9+40];
	fma.rn.f32 	%f43, %f41, %f42, %f40;
	ld.shared.f32 	%f44, [%r5+36];
	ld.global.nc.f32 	%f45, [%rd9+44];
	fma.rn.f32 	%f46, %f44, %f45, %f43;
	ld.shared.f32 	%f47, [%r5+292];
	ld.global.nc.f32 	%f48, [%rd9+48];
	fma.rn.f32 	%f49, %f47, %f48, %f46;
	ld.shared.f32 	%f50, [%r5+308];
	ld.global.nc.f32 	%f51, [%rd9+52];
	fma.rn.f32 	%f52, %f50, %f51, %f49;
	ld.shared.f32 	%f53, [%r5+324];
	ld.global.nc.f32 	%f54, [%rd9+56];
	fma.rn.f32 	%f55, %f53, %f54, %f52;
	ld.shared.f32 	%f56, [%r5+580];
	ld.global.nc.f32 	%f57, [%rd9+60];
	fma.rn.f32 	%f58, %f56, %f57, %f55;
	ld.shared.f32 	%f59, [%r5+596];
	ld.global.nc.f32 	%f60, [%rd9+64];
	fma.rn.f32 	%f61, %f59, %f60, %f58;
	ld.shared.f32 	%f62, [%r5+612];
	ld.global.nc.f32 	%f63, [%rd9+68];
	fma.rn.f32 	%f64, %f62, %f63, %f61;
	ld.shared.f32 	%f65, [%r5+8];
	ld.global.nc.f32 	%f66, [%rd9+72];
	fma.rn.f32 	%f67, %f65, %f66, %f64;
	ld.shared.f32 	%f68, [%r5+24];
	ld.global.nc.f32 	%f69, [%rd9+76];
	fma.rn.f32 	%f70, %f68, %f69, %f67;
	ld.shared.f32 	%f71, [%r5+40];
	ld.global.nc.f32 	%f72, [%rd9+80];
	fma.rn.f32 	%f73, %f71, %f72, %f70;
	ld.shared.f32 	%f74, [%r5+296];
	ld.global.nc.f32 	%f75, [%rd9+84];
	fma.rn.f32 	%f76, %f74, %f75, %f73;
	ld.shared.f32 	%f77, [%r5+312];
	ld.global.nc.f32 	%f78, [%rd9+88];
	fma.rn.f32 	%f79, %f77, %f78, %f76;
	ld.shared.f32 	%f80, [%r5+328];
	ld.global.nc.f32 	%f81, [%rd9+92];
	fma.rn.f32 	%f82, %f80, %f81, %f79;
	ld.shared.f32 	%f83, [%r5+584];
	ld.global.nc.f32 	%f84, [%rd9+96];
	fma.rn.f32 	%f85, %f83, %f84, %f82;
	ld.shared.f32 	%f86, [%r5+600];
	ld.global.nc.f32 	%f87, [%rd9+100];
	fma.rn.f32 	%f88, %f86, %f87, %f85;
	ld.shared.f32 	%f89, [%r5+616];
	ld.global.nc.f32 	%f90, [%rd9+104];
	fma.rn.f32 	%f91, %f89, %f90, %f88;
	ld.shared.f32 	%f92, [%r5+12];
	ld.global.nc.f32 	%f93, [%rd9+108];
	fma.rn.f32 	%f94, %f92, %f93, %f91;
	ld.shared.f32 	%f95, [%r5+28];
	ld.global.nc.f32 	%f96, [%rd9+112];
	fma.rn.f32 	%f97, %f95, %f96, %f94;
	ld.shared.f32 	%f98, [%r5+44];
	ld.global.nc.f32 	%f99, [%rd9+116];
	fma.rn.f32 	%f100, %f98, %f99, %f97;
	ld.shared.f32 	%f101, [%r5+300];
	ld.global.nc.f32 	%f102, [%rd9+120];
	fma.rn.f32 	%f103, %f101, %f102, %f100;
	ld.shared.f32 	%f104, [%r5+316];
	ld.global.nc.f32 	%f105, [%rd9+124];
	fma.rn.f32 	%f106, %f104, %f105, %f103;
	ld.shared.f32 	%f107, [%r5+332];
	ld.global.nc.f32 	%f108, [%rd9+128];
	fma.rn.f32 	%f109, %f107, %f108, %f106;
	ld.shared.f32 	%f110, [%r5+588];
	ld.global.nc.f32 	%f111, [%rd9+132];
	fma.rn.f32 	%f112, %f110, %f111, %f109;
	ld.shared.f32 	%f113, [%r5+604];
	ld.global.nc.f32 	%f114, [%rd9+136];
	fma.rn.f32 	%f115, %f113, %f114, %f112;
	ld.shared.f32 	%f116, [%r5+620];
	ld.global.nc.f32 	%f117, [%rd9+140];
	fma.rn.f32 	%f118, %f116, %f117, %f115;
	shl.b32 	%r24, %r22, 12;
	shl.b32 	%r25, %r3, 6;
	add.s32 	%r26, %r11, %r24;
	add.s32 	%r27, %r26, %r25;
	cvta.to.global.u64 	%rd10, %rd3;
	mul.wide.s32 	%rd11, %r27, 4;
	add.s64 	%rd12, %rd10, %rd11;
	st.global.f32 	[%rd12], %f118;
$L__BB4_10:
	ret;

}
	// .globl	_Z5conv3ILi8ELi4EEvPKfS1_Pf
.visible .entry _Z5conv3ILi8ELi4EEvPKfS1_Pf(
	.param .u64 .ptr .align 1 _Z5conv3ILi8ELi4EEvPKfS1_Pf_param_0,
	.param .u64 .ptr .align 1 _Z5conv3ILi8ELi4EEvPKfS1_Pf_param_1,
	.param .u64 .ptr .align 1 _Z5conv3ILi8ELi4EEvPKfS1_Pf_param_2
)
{
	.reg .pred 	%p<13>;
	.reg .b32 	%r<28>;
	.reg .b32 	%f<246>;
	.reg .b64 	%rd<13>;
	// demoted variable
	.shared .align 4 .b8 _ZZ5conv3ILi8ELi4EEvPKfS1_PfE4tile[10368];
	ld.param.u64 	%rd4, [_Z5conv3ILi8ELi4EEvPKfS1_Pf_param_0];
	ld.param.u64 	%rd2, [_Z5conv3ILi8ELi4EEvPKfS1_Pf_param_1];
	ld.param.u64 	%rd3, [_Z5conv3ILi8ELi4EEvPKfS1_Pf_param_2];
	cvta.to.global.u64 	%rd5, %rd4;
	mov.u32 	%r6, %ctaid.y;
	shl.b32 	%r7, %r6, 4;
	mov.u32 	%r8, %ctaid.x;
	shl.b32 	%r9, %r8, 4;
	mov.u32 	%r1, %tid.y;
	mov.u32 	%r2, %tid.x;
	add.s32 	%r3, %r7, %r1;
	add.s32 	%r10, %r3, -1;
	add.s32 	%r11, %r9, %r2;
	add.s32 	%r12, %r11, -1;
	max.u32 	%r13, %r10, %r12;
	setp.lt.u32 	%p1, %r13, 64;
	setp.gt.u32 	%p2, %r13, 63;
	shl.b32 	%r14, %r10, 6;
	add.s32 	%r15, %r14, %r12;
	mov.u32 	%r16, _ZZ5conv3ILi8ELi4EEvPKfS1_PfE4tile;
	mad.lo.s32 	%r17, %r1, 576, %r16;
	shl.b32 	%r18, %r2, 5;
	add.s32 	%r5, %r17, %r18;
	mul.wide.u32 	%rd6, %r15, 4;
	add.s64 	%rd1, %rd5, %rd6;
	@%p2 bra 	$L__BB5_2;
	ld.global.nc.f32 	%f16, [%rd1];
	st.shared.f32 	[%r5], %f16;
	ld.global.nc.f32 	%f239, [%rd1+16384];
	bra.uni 	$L__BB5_3;
$L__BB5_2:
	mov.b32 	%r19, 0;
	st.shared.u32 	[%r5], %r19;
	mov.f32 	%f239, 0f00000000;
$L__BB5_3:
	st.shared.f32 	[%r5+4], %f239;
	mov.f32 	%f240, 0f00000000;
	not.pred 	%p3, %p1;
	@%p3 bra 	$L__BB5_5;
	ld.global.nc.f32 	%f240, [%rd1+32768];
$L__BB5_5:
	st.shared.f32 	[%r5+8], %f240;
	mov.f32 	%f241, 0f00000000;
	@%p3 bra 	$L__BB5_7;
	ld.global.nc.f32 	%f241, [%rd1+49152];
$L__BB5_7:
	st.shared.f32 	[%r5+12], %f241;
	mov.f32 	%f242, 0f00000000;
	@%p3 bra 	$L__BB5_9;
	ld.global.nc.f32 	%f242, [%rd1+65536];
$L__BB5_9:
	st.shared.f32 	[%r5+16], %f242;
	mov.f32 	%f243, 0f00000000;
	@%p3 bra 	$L__BB5_11;
	ld.global.nc.f32 	%f243, [%rd1+81920];
$L__BB5_11:
	st.shared.f32 	[%r5+20], %f243;
	mov.f32 	%f244, 0f00000000;
	@%p3 bra 	$L__BB5_13;
	ld.global.nc.f32 	%f244, [%rd1+98304];
$L__BB5_13:
	st.shared.f32 	[%r5+24], %f244;
	mov.f32 	%f245, 0f00000000;
	@%p3 bra 	$L__BB5_15;
	ld.global.nc.f32 	%f245, [%rd1+114688];
$L__BB5_15:
	st.shared.f32 	[%r5+28], %f245;
	bar.sync 	0;
	or.b32  	%r20, %r1, %r2;
	and.b32  	%r21, %r20, 1008;
	setp.ne.s32 	%p9, %r21, 0;
	@%p9 bra 	$L__BB5_18;
	setp.gt.u32 	%p10, %r3, 63;
	setp.gt.s32 	%p11, %r11, 63;
	or.pred  	%p12, %p10, %p11;
	@%p12 bra 	$L__BB5_18;
	mov.u32 	%r22, %ctaid.z;
	mul.lo.s32 	%r23, %r22, 72;
	ld.shared.f32 	%f23, [%r5];
	cvta.to.global.u64 	%rd7, %rd2;
	mul.wide.u32 	%rd8, %r23, 4;
	add.s64 	%rd9, %rd7, %rd8;
	ld.global.nc.f32 	%f24, [%rd9];
	fma.rn.f32 	%f25, %f23, %f24, 0f00000000;
	ld.shared.f32 	%f26, [%r5+32];
	ld.global.nc.f32 	%f27, [%rd9+4];
	fma.rn.f32 	%f28, %f26, %f27, %f25;
	ld.shared.f32 	%f29, [%r5+64];
	ld.global.nc.f32 	%f30, [%rd9+8];
	fma.rn.f32 	%f31, %f29, %f30, %f28;
	ld.shared.f32 	%f32, [%r5+576];
	ld.global.nc.f32 	%f33, [%rd9+12];
	fma.rn.f32 	%f34, %f32, %f33, %f31;
	ld.shared.f32 	%f35, [%r5+608];
	ld.global.nc.f32 	%f36, [%rd9+16];
	fma.rn.f32 	%f37, %f35, %f36, %f34;
	ld.shared.f32 	%f38, [%r5+640];
	ld.global.nc.f32 	%f39, [%rd9+20];
	fma.rn.f32 	%f40, %f38, %f39, %f37;
	ld.shared.f32 	%f41, [%r5+1152];
	ld.global.nc.f32 	%f42, [%rd9+24];
	fma.rn.f32 	%f43, %f41, %f42, %f40;
	ld.shared.f32 	%f44, [%r5+1184];
	ld.global.nc.f32 	%f45, [%rd9+28];
	fma.rn.f32 	%f46, %f44, %f45, %f43;
	ld.shared.f32 	%f47, [%r5+1216];
	ld.global.nc.f32 	%f48, [%rd9+32];
	fma.rn.f32 	%f49, %f47, %f48, %f46;
	ld.shared.f32 	%f50, [%r5+4];
	ld.global.nc.f32 	%f51, [%rd9+36];
	fma.rn.f32 	%f52, %f50, %f51, %f49;
	ld.shared.f32 	%f53, [%r5+36];
	ld.global.nc.f32 	%f54, [%rd9+40];
	fma.rn.f32 	%f55, %f53, %f54, %f52;
	ld.shared.f32 	%f56, [%r5+68];
	ld.global.nc.f32 	%f57, [%rd9+44];
	fma.rn.f32 	%f58, %f56, %f57, %f55;
	ld.shared.f32 	%f59, [%r5+580];
	ld.global.nc.f32 	%f60, [%rd9+48];
	fma.rn.f32 	%f61, %f59, %f60, %f58;
	ld.shared.f32 	%f62, [%r5+612];
	ld.global.nc.f32 	%f63, [%rd9+52];
	fma.rn.f32 	%f64, %f62, %f63, %f61;
	ld.shared.f32 	%f65, [%r5+644];
	ld.global.nc.f32 	%f66, [%rd9+56];
	fma.rn.f32 	%f67, %f65, %f66, %f64;
	ld.shared.f32 	%f68, [%r5+1156];
	ld.global.nc.f32 	%f69, [%rd9+60];
	fma.rn.f32 	%f70, %f68, %f69, %f67;
	ld.shared.f32 	%f71, [%r5+1188];
	ld.global.nc.f32 	%f72, [%rd9+64];
	fma.rn.f32 	%f73, %f71, %f72, %f70;
	ld.shared.f32 	%f74, [%r5+1220];
	ld.global.nc.f32 	%f75, [%rd9+68];
	fma.rn.f32 	%f76, %f74, %f75, %f73;
	ld.shared.f32 	%f77, [%r5+8];
	ld.global.nc.f32 	%f78, [%rd9+72];
	fma.rn.f32 	%f79, %f77, %f78, %f76;
	ld.shared.f32 	%f80, [%r5+40];
	ld.global.nc.f32 	%f81, [%rd9+76];
	fma.rn.f32 	%f82, %f80, %f81, %f79;
	ld.shared.f32 	%f83, [%r5+72];
	ld.global.nc.f32 	%f84, [%rd9+80];
	fma.rn.f32 	%f85, %f83, %f84, %f82;
	ld.shared.f32 	%f86, [%r5+584];
	ld.global.nc.f32 	%f87, [%rd9+84];
	fma.rn.f32 	%f88, %f86, %f87, %f85;
	ld.shared.f32 	%f89, [%r5+616];
	ld.global.nc.f32 	%f90, [%rd9+88];
	fma.rn.f32 	%f91, %f89, %f90, %f88;
	ld.shared.f32 	%f92, [%r5+648];
	ld.global.nc.f32 	%f93, [%rd9+92];
	fma.rn.f32 	%f94, %f92, %f93, %f91;
	ld.shared.f32 	%f95, [%r5+1160];
	ld.global.nc.f32 	%f96, [%rd9+96];
	fma.rn.f32 	%f97, %f95, %f96, %f94;
	ld.shared.f32 	%f98, [%r5+1192];
	ld.global.nc.f32 	%f99, [%rd9+100];
	fma.rn.f32 	%f100, %f98, %f99, %f97;
	ld.shared.f32 	%f101, [%r5+1224];
	ld.global.nc.f32 	%f102, [%rd9+104];
	fma.rn.f32 	%f103, %f101, %f102, %f100;
	ld.shared.f32 	%f104, [%r5+12];
	ld.global.nc.f32 	%f105, [%rd9+108];
	fma.rn.f32 	%f106, %f104, %f105, %f103;
	ld.shared.f32 	%f107, [%r5+44];
	ld.global.nc.f32 	%f108, [%rd9+112];
	fma.rn.f32 	%f109, %f107, %f108, %f106;
	ld.shared.f32 	%f110, [%r5+76];
	ld.global.nc.f32 	%f111, [%rd9+116];
	fma.rn.f32 	%f112, %f110, %f111, %f109;
	ld.shared.f32 	%f113, [%r5+588];
	ld.global.nc.f32 	%f114, [%rd9+120];
	fma.rn.f32 	%f115, %f113, %f114, %f112;
	ld.shared.f32 	%f116, [%r5+620];
	ld.global.nc.f32 	%f117, [%rd9+124];
	fma.rn.f32 	%f118, %f116, %f117, %f115;
	ld.shared.f32 	%f119, [%r5+652];
	ld.global.nc.f32 	%f120, [%rd9+128];
	fma.rn.f32 	%f121, %f119, %f120, %f118;
	ld.shared.f32 	%f122, [%r5+1164];
	ld.global.nc.f32 	%f123, [%rd9+132];
	fma.rn.f32 	%f124, %f122, %f123, %f121;
	ld.shared.f32 	%f125, [%r5+1196];
	ld.global.nc.f32 	%f126, [%rd9+136];
	fma.rn.f32 	%f127, %f125, %f126, %f124;
	ld.shared.f32 	%f128, [%r5+1228];
	ld.global.nc.f32 	%f129, [%rd9+140];
	fma.rn.f32 	%f130, %f128, %f129, %f127;
	ld.shared.f32 	%f131, [%r5+16];
	ld.global.nc.f32 	%f132, [%rd9+144];
	fma.rn.f32 	%f133, %f131, %f132, %f130;
	ld.shared.f32 	%f134, [%r5+48];
	ld.global.nc.f32 	%f135, [%rd9+148];
	fma.rn.f32 	%f136, %f134, %f135, %f133;
	ld.shared.f32 	%f137, [%r5+80];
	ld.global.nc.f32 	%f138, [%rd9+152];
	fma.rn.f32 	%f139, %f137, %f138, %f136;
	ld.shared.f32 	%f140, [%r5+592];
	ld.global.nc.f32 	%f141, [%rd9+156];
	fma.rn.f32 	%f142, %f140, %f141, %f139;
	ld.shared.f32 	%f143, [%r5+624];
	ld.global.nc.f32 	%f144, [%rd9+160];
	fma.rn.f32 	%f145, %f143, %f144, %f142;
	ld.shared.f32 	%f146, [%r5+656];
	ld.global.nc.f32 	%f147, [%rd9+164];
	fma.rn.f32 	%f148, %f146, %f147, %f145;
	ld.shared.f32 	%f149, [%r5+1168];
	ld.global.nc.f32 	%f150, [%rd9+168];
	fma.rn.f32 	%f151, %f149, %f150, %f148;
	ld.shared.f32 	%f152, [%r5+1200];
	ld.global.nc.f32 	%f153, [%rd9+172];
	fma.rn.f32 	%f154, %f152, %f153, %f151;
	ld.shared.f32 	%f155, [%r5+1232];
	ld.global.nc.f32 	%f156, [%rd9+176];
	fma.rn.f32 	%f157, %f155, %f156, %f154;
	ld.shared.f32 	%f158, [%r5+20];
	ld.global.nc.f32 	%f159, [%rd9+180];
	fma.rn.f32 	%f160, %f158, %f159, %f157;
	ld.shared.f32 	%f161, [%r5+52];
	ld.global.nc.f32 	%f162, [%rd9+184];
	fma.rn.f32 	%f163, %f161, %f162, %f160;
	ld.shared.f32 	%f164, [%r5+84];
	ld.global.nc.f32 	%f165, [%rd9+188];
	fma.rn.f32 	%f166, %f164, %f165, %f163;
	ld.shared.f32 	%f167, [%r5+596];
	ld.global.nc.f32 	%f168, [%rd9+192];
	fma.rn.f32 	%f169, %f167, %f168, %f166;
	ld.shared.f32 	%f170, [%r5+628];
	ld.global.nc.f32 	%f171, [%rd9+196];
	fma.rn.f32 	%f172, %f170, %f171, %f169;
	ld.shared.f32 	%f173, [%r5+660];
	ld.global.nc.f32 	%f174, [%rd9+200];
	fma.rn.f32 	%f175, %f173, %f174, %f172;
	ld.shared.f32 	%f176, [%r5+1172];
	ld.global.nc.f32 	%f177, [%rd9+204];
	fma.rn.f32 	%f178, %f176, %f177, %f175;
	ld.shared.f32 	%f179, [%r5+1204];
	ld.global.nc.f32 	%f180, [%rd9+208];
	fma.rn.f32 	%f181, %f179, %f180, %f178;
	ld.shared.f32 	%f182, [%r5+1236];
	ld.global.nc.f32 	%f183, [%rd9+212];
	fma.rn.f32 	%f184, %f182, %f183, %f181;
	ld.shared.f32 	%f185, [%r5+24];
	ld.global.nc.f32 	%f186, [%rd9+216];
	fma.rn.f32 	%f187, %f185, %f186, %f184;
	ld.shared.f32 	%f188, [%r5+56];
	ld.global.nc.f32 	%f189, [%rd9+220];
	fma.rn.f32 	%f190, %f188, %f189, %f187;
	ld.shared.f32 	%f191, [%r5+88];
	ld.global.nc.f32 	%f192, [%rd9+224];
	fma.rn.f32 	%f193, %f191, %f192, %f190;
	ld.shared.f32 	%f194, [%r5+600];
	ld.global.nc.f32 	%f195, [%rd9+228];
	fma.rn.f32 	%f196, %f194, %f195, %f193;
	ld.shared.f32 	%f197, [%r5+632];
	ld.global.nc.f32 	%f198, [%rd9+232];
	fma.rn.f32 	%f199, %f197, %f198, %f196;
	ld.shared.f32 	%f200, [%r5+664];
	ld.global.nc.f32 	%f201, [%rd9+236];
	fma.rn.f32 	%f202, %f200, %f201, %f199;
	ld.shared.f32 	%f203, [%r5+1176];
	ld.global.nc.f32 	%f204, [%rd9+240];
	fma.rn.f32 	%f205, %f203, %f204, %f202;
	ld.shared.f32 	%f206, [%r5+1208];
	ld.global.nc.f32 	%f207, [%rd9+244];
	fma.rn.f32 	%f208, %f206, %f207, %f205;
	ld.shared.f32 	%f209, [%r5+1240];
	ld.global.nc.f32 	%f210, [%rd9+248];
	fma.rn.f32 	%f211, %f209, %f210, %f208;
	ld.shared.f32 	%f212, [%r5+28];
	ld.global.nc.f32 	%f213, [%rd9+252];
	fma.rn.f32 	%f214, %f212, %f213, %f211;
	ld.shared.f32 	%f215, [%r5+60];
	ld.global.nc.f32 	%f216, [%rd9+256];
	fma.rn.f32 	%f217, %f215, %f216, %f214;
	ld.shared.f32 	%f218, [%r5+92];
	ld.global.nc.f32 	%f219, [%rd9+260];
	fma.rn.f32 	%f220, %f218, %f219, %f217;
	ld.shared.f32 	%f221, [%r5+604];
	ld.global.nc.f32 	%f222, [%rd9+264];
	fma.rn.f32 	%f223, %f221, %f222, %f220;
	ld.shared.f32 	%f224, [%r5+636];
	ld.global.nc.f32 	%f225, [%rd9+268];
	fma.rn.f32 	%f226, %f224, %f225, %f223;
	ld.shared.f32 	%f227, [%r5+668];
	ld.global.nc.f32 	%f228, [%rd9+272];
	fma.rn.f32 	%f229, %f227, %f228, %f226;
	ld.shared.f32 	%f230, [%r5+1180];
	ld.global.nc.f32 	%f231, [%rd9+276];
	fma.rn.f32 	%f232, %f230, %f231, %f229;
	ld.shared.f32 	%f233, [%r5+1212];
	ld.global.nc.f32 	%f234, [%rd9+280];
	fma.rn.f32 	%f235, %f233, %f234, %f232;
	ld.shared.f32 	%f236, [%r5+1244];
	ld.global.nc.f32 	%f237, [%rd9+284];
	fma.rn.f32 	%f238, %f236, %f237, %f235;
	shl.b32 	%r24, %r22, 12;
	shl.b32 	%r25, %r3, 6;
	add.s32 	%r26, %r11, %r24;
	add.s32 	%r27, %r26, %r25;
	cvta.to.global.u64 	%rd10, %rd3;
	mul.wide.s32 	%rd11, %r27, 4;
	add.s64 	%rd12, %rd10, %rd11;
	st.global.f32 	[%rd12], %f238;
$L__BB5_18:
	ret;

}


// ===== COMPILED SASS (sm_100) =====

	.target	sm_100

	.elftype	@"ET_EXEC"


//--------------------- .note.nv.tkinfo           --------------------------
	.section	.note.nv.tkinfo,"",@"SHT_NOTE"
	.sectionflags	@"SHF_NOTE_NV_TKINFO"
	.tkinfo
        /*0018*/ 	.word	0x00000002
        /*0030*/ 	.string	""
        /*0030*/ 	.string	"ptxas"
        /*0030*/ 	.string	"Cuda compilation tools, release 13.0, V13.0.88"
        /*0030*/ 	.string	"Build cuda_13.0.r13.0/compiler.36424714_0"
        /*0030*/ 	.string	"-arch sm_100 -m 64 "



//--------------------- .note.nv.cuinfo           --------------------------
	.section	.note.nv.cuinfo,"",@"SHT_NOTE"
	.sectionflags	@"SHF_NOTE_NV_CUINFO"
        /*0018*/ 	.short	0x0002
        /*001a*/ 	.short	0x0064
        /*001c*/ 	.short	0x0082
	.zero		2


//--------------------- .nv.info                  --------------------------
	.section	.nv.info,"",@"SHT_CUDA_INFO"
	.align	4


	//----- nvinfo : EIATTR_REGCOUNT
	.align		4
        /*0000*/ 	.byte	0x04, 0x2f
        /*0002*/ 	.short	(.L_10 - .L_9)
	.align		4
.L_9:
        /*0004*/ 	.word	index@(_Z4reluPfi)
        /*0008*/ 	.word	0x00000008


	//----- nvinfo : EIATTR_FRAME_SIZE
	.align		4
.L_10:
        /*000c*/ 	.byte	0x04, 0x11
        /*000e*/ 	.short	(.L_12 - .L_11)
	.align		4
.L_11:
        /*0010*/ 	.word	index@(_Z4reluPfi)
        /*0014*/ 	.word	0x00000000


	//----- nvinfo : EIATTR_REGCOUNT
	.align		4
.L_12:
        /*0018*/ 	.byte	0x04, 0x2f
        /*001a*/ 	.short	(.L_14 - .L_13)
	.align		4
.L_13:
        /*001c*/ 	.word	index@(_Z7add_resPKfPfi)
        /*0020*/ 	.word	0x0000000a


	//----- nvinfo : EIATTR_FRAME_SIZE
	.align		4
.L_14:
        /*0024*/ 	.byte	0x04, 0x11
        /*0026*/ 	.short	(.L_16 - .L_15)
	.align		4
.L_15:
        /*0028*/ 	.word	index@(_Z7add_resPKfPfi)
        /*002c*/ 	.word	0x00000000


	//----- nvinfo : EIATTR_REGCOUNT
	.align		4
.L_16:
        /*0030*/ 	.byte	0x04, 0x2f
        /*0032*/ 	.short	(.L_18 - .L_17)
	.align		4
.L_17:
        /*0034*/ 	.word	index@(_Z8rng_initP24curandStatePhilox4_32_10ii)
        /*0038*/ 	.word	0x00000016


	//----- nvinfo : EIATTR_FRAME_SIZE
	.align		4
.L_18:
        /*003c*/ 	.byte	0x04, 0x11
        /*003e*/ 	.short	(.L_20 - .L_19)
	.align		4
.L_19:
        /*0040*/ 	.word	index@(_Z8rng_initP24curandStatePhilox4_32_10ii)
        /*0044*/ 	.word	0x00000000


	//----- nvinfo : EIATTR_REGCOUNT
	.align		4
.L_20:
        /*0048*/ 	.byte	0x04, 0x2f
        /*004a*/ 	.short	(.L_22 - .L_21)
	.align		4
.L_21:
        /*004c*/ 	.word	index@(_Z12reverse_stepPfPKfP24curandStatePhilox4_32_10ifff)
        /*0050*/ 	.word	0x00000012


	//----- nvinfo : EIATTR_FRAME_SIZE
	.align		4
.L_22:
        /*0054*/ 	.byte	0x04, 0x11
        /*0056*/ 	.short	(.L_24 - .L_23)
	.align		4
.L_23:
        /*0058*/ 	.word	index@($__internal_0_$__cuda_sm20_sqrt_rn_f32_slowpath)
        /*005c*/ 	.word	0x00000000


	//----- nvinfo : EIATTR_FRAME_SIZE
	.align		4
.L_24:
        /*0060*/ 	.byte	0x04, 0x11
        /*0062*/ 	.short	(.L_26 - .L_25)
	.align		4
.L_25:
        /*0064*/ 	.word	index@(_Z12reverse_stepPfPKfP24curandStatePhilox4_32_10ifff)
        /*0068*/ 	.word	0x00000000


	//----- nvinfo : EIATTR_REGCOUNT
	.align		4
.L_26:
        /*006c*/ 	.byte	0x04, 0x2f
        /*006e*/ 	.short	(.L_28 - .L_27)
	.align		4
.L_27:
        /*0070*/ 	.word	index@(_Z5conv3ILi4ELi8EEvPKfS1_Pf)
        /*0074*/ 	.word	0x00000030


	//----- nvinfo : EIATTR_FRAME_SIZE
	.align		4
.L_28:
        /*0078*/ 	.byte	0x04, 0x11
        /*007a*/ 	.short	(.L_30 - .L_29)
	.align		4
.L_29:
        /*007c*/ 	.word	index@(_Z5conv3ILi4ELi8EEvPKfS1_Pf)
        /*0080*/ 	.word	0x00000000


	//----- nvinfo : EIATTR_REGCOUNT
	.align		4
.L_30:
        /*0084*/ 	.byte	0x04, 0x2f
        /*0086*/ 	.short	(.L_32 - .L_31)
	.align		4
.L_31:
        /*0088*/ 	.word	index@(_Z5conv3ILi8ELi4EEvPKfS1_Pf)
        /*008c*/ 	.word	0x00000030


	//----- nvinfo : EIATTR_FRAME_SIZE
	.align		4
.L_32:
        /*0090*/ 	.byte	0x04, 0x11
        /*0092*/ 	.short	(.L_34 - .L_33)
	.align		4
.L_33:
        /*0094*/ 	.word	index@(_Z5conv3ILi8ELi4EEvPKfS1_Pf)
        /*0098*/ 	.word	0x00000000


	//----- nvinfo : EIATTR_MIN_STACK_SIZE
	.align		4
.L_34:
        /*009c*/ 	.byte	0x04, 0x12
        /*009e*/ 	.short	(.L_36 - .L_35)
	.align		4
.L_35:
        /*00a0*/ 	.word	index@(_Z5conv3ILi8ELi4EEvPKfS1_Pf)
        /*00a4*/ 	.word	0x00000000


	//----- nvinfo : EIATTR_MIN_STACK_SIZE
	.align		4
.L_36:
        /*00a8*/ 	.byte	0x04, 0x12
        /*00aa*/ 	.short	(.L_38 - .L_37)
	.align		4
.L_37:
        /*00ac*/ 	.word	index@(_Z5conv3ILi4ELi8EEvPKfS1_Pf)
        /*00b0*/ 	.word	0x00000000


	//----- nvinfo : EIATTR_MIN_STACK_SIZE
	.align		4
.L_38:
        /*00b4*/ 	.byte	0x04, 0x12
        /*00b6*/ 	.short	(.L_40 - .L_39)
	.align		4
.L_39:
        /*00b8*/ 	.word	index@(_Z12reverse_stepPfPKfP24curandStatePhilox4_32_10ifff)
        /*00bc*/ 	.word	0x00000000


	//----- nvinfo : EIATTR_MIN_STACK_SIZE
	.align		4
.L_40:
        /*00c0*/ 	.byte	0x04, 0x12
        /*00c2*/ 	.short	(.L_42 - .L_41)
	.align		4
.L_41:
        /*00c4*/ 	.word	index@(_Z8rng_initP24curandStatePhilox4_32_10ii)
        /*00c8*/ 	.word	0x00000000


	//----- nvinfo : EIATTR_MIN_STACK_SIZE
	.align		4
.L_42:
        /*00cc*/ 	.byte	0x04, 0x12
        /*00ce*/ 	.short	(.L_44 - .L_43)
	.align		4
.L_43:
        /*00d0*/ 	.word	index@(_Z7add_resPKfPfi)
        /*00d4*/ 	.word	0x00000000


	//----- nvinfo : EIATTR_MIN_STACK_SIZE
	.align		4
.L_44:
        /*00d8*/ 	.byte	0x04, 0x12
        /*00da*/ 	.short	(.L_46 - .L_45)
	.align		4
.L_45:
        /*00dc*/ 	.word	index@(_Z4reluPfi)
        /*00e0*/ 	.word	0x00000000
.L_46:


//--------------------- .nv.compat                --------------------------
	.section	.nv.compat,"",@"SHT_CUDA_COMPAT_INFO"
	.align	4
        /*0000*/ 	.byte	0x02, 0x09, 0x00, 0x00, 0x02, 0x02, 0x01, 0x00, 0x02, 0x05, 0x05, 0x00, 0x03, 0x07, 0x01, 0x01
        /*0010*/ 	.byte	0x02, 0x03, 0x00, 0x00, 0x02, 0x06, 0x01, 0x00, 0x04, 0x0b, 0x08, 0x00, 0x01, 0x00, 0x00, 0x00
        /*0020*/ 	.byte	0x00, 0x00, 0x00, 0x00


//--------------------- .nv.info._Z5conv3ILi8ELi4EEvPKfS1_Pf --------------------------
	.section	.nv.info._Z5conv3ILi8ELi4EEvPKfS1_Pf,"",@"SHT_CUDA_INFO"
	.sectionflags	@""
	.align	4


	//----- nvinfo : EIATTR_CUDA_API_VERSION
	.align		4
        /*0000*/ 	.byte	0x04, 0x37
        /*0002*/ 	.short	(.L_48 - .L_47)
.L_47:
        /*0004*/ 	.word	0x00000082


	//----- nvinfo : EIATTR_KPARAM_INFO
	.align		4
.L_48:
        /*0008*/ 	.byte	0x04, 0x17
        /*000a*/ 	.short	(.L_50 - .L_49)
.L_49:
        /*000c*/ 	.word	0x00000000
        /*0010*/ 	.short	0x0002
        /*0012*/ 	.short	0x0010
        /*0014*/ 	.byte	0x00, 0xf5, 0x21, 0x00


	//----- nvinfo : EIATTR_KPARAM_INFO
	.align		4
.L_50:
        /*0018*/ 	.byte	0x04, 0x17
        /*001a*/ 	.short	(.L_52 - .L_51)
.L_51:
        /*001c*/ 	.word	0x00000000
        /*0020*/ 	.short	0x0001
        /*0022*/ 	.short	0x0008
        /*0024*/ 	.byte	0x00, 0xf5, 0x21, 0x00


	//----- nvinfo : EIATTR_KPARAM_INFO
	.align		4
.L_52:
        /*0028*/ 	.byte	0x04, 0x17
        /*002a*/ 	.short	(.L_54 - .L_53)
.L_53:
        /*002c*/ 	.word	0x00000000
        /*0030*/ 	.short	0x0000
        /*0032*/ 	.short	0x0000
        /*0034*/ 	.byte	0x00, 0xf5, 0x21, 0x00


	//----- nvinfo : EIATTR_SPARSE_MMA_MASK
	.align		4
.L_54:
        /*0038*/ 	.byte	0x03, 0x50
        /*003a*/ 	.short	0x0000


	//----- nvinfo : EIATTR_MAXREG_COUNT
	.align		4
        /*003c*/ 	.byte	0x03, 0x1b
        /*003e*/ 	.short	0x00ff


	//----- nvinfo : EIATTR_NUM_BARRIERS
	.align		4
        /*0040*/ 	.byte	0x02, 0x4c
        /*0042*/ 	.byte	0x01
	.zero		1


	//----- nvinfo : EIATTR_MERCURY_ISA_VERSION
	.align		4
        /*0044*/ 	.byte	0x03, 0x5f
        /*0046*/ 	.short	0x0101


	//----- nvinfo : EIATTR_VRC_CTA_INIT_COUNT
	.align		4
        /*0048*/ 	.byte	0x02, 0x4a
	.zero		1
	.zero		1


	//----- nvinfo : EIATTR_EXIT_INSTR_OFFSETS
	.align		4
        /*004c*/ 	.byte	0x04, 0x1c
        /*004e*/ 	.short	(.L_56 - .L_55)


	//   ....[0]....
.L_55:
        /*0050*/ 	.word	0x000002f0


	//   ....[1]....
        /*0054*/ 	.word	0x00000320


	//   ....[2]....
        /*0058*/ 	.word	0x00000de0


	//----- nvinfo : EIATTR_CBANK_PARAM_SIZE
	.align		4
.L_56:
        /*005c*/ 	.byte	0x03, 0x19
        /*005e*/ 	.short	0x0018


	//----- nvinfo : EIATTR_PARAM_CBANK
	.align		4
        /*0060*/ 	.byte	0x04, 0x0a
        /*0062*/ 	.short	(.L_58 - .L_57)
	.align		4
.L_57:
        /*0064*/ 	.word	index@(.nv.constant0._Z5conv3ILi8ELi4EEvPKfS1_Pf)
        /*0068*/ 	.short	0x0380
        /*006a*/ 	.short	0x0018


	//----- nvinfo : EIATTR_SW_WAR
	.align		4
.L_58:
        /*006c*/ 	.byte	0x04, 0x36
        /*006e*/ 	.short	(.L_60 - .L_59)
.L_59:
        /*0070*/ 	.word	0x00000008
.L_60:


//--------------------- .nv.info._Z5conv3ILi4ELi8EEvPKfS1_Pf --------------------------
	.section	.nv.info._Z5conv3ILi4ELi8EEvPKfS1_Pf,"",@"SHT_CUDA_INFO"
	.sectionflags	@""
	.align	4


	//----- nvinfo : EIATTR_CUDA_API_VERSION
	.align		4
        /*0000*/ 	.byte	0x04, 0x37
        /*0002*/ 	.short	(.L_62 - .L_61)
.L_61:
        /*0004*/ 	.word	0x00000082


	//----- nvinfo : EIATTR_KPARAM_INFO
	.align		4
.L_62:
        /*0008*/ 	.byte	0x04, 0x17
        /*000a*/ 	.short	(.L_64 - .L_63)
.L_63:
        /*000c*/ 	.word	0x00000000
        /*0010*/ 	.short	0x0002
        /*0012*/ 	.short	0x0010
        /*0014*/ 	.byte	0x00, 0xf5, 0x21, 0x00


	//----- nvinfo : EIATTR_KPARAM_INFO
	.align		4
.L_64:
        /*0018*/ 	.byte	0x04, 0x17
        /*001a*/ 	.short	(.L_66 - .L_65)
.L_65:
        /*001c*/ 	.word	0x00000000
        /*0020*/ 	.short	0x0001
        /*0022*/ 	.short	0x0008
        /*0024*/ 	.byte	0x00, 0xf5, 0x21, 0x00


	//----- nvinfo : EIATTR_KPARAM_INFO
	.align		4
.L_66:
        /*0028*/ 	.byte	0x04, 0x17
        /*002a*/ 	.short	(.L_68 - .L_67)
.L_67:
        /*002c*/ 	.word	0x00000000
        /*0030*/ 	.short	0x0000
        /*0032*/ 	.short	0x0000
        /*0034*/ 	.byte	0x00, 0xf5, 0x21, 0x00


	//----- nvinfo : EIATTR_SPARSE_MMA_MASK
	.align		4
.L_68:
        /*0038*/ 	.byte	0x03, 0x50
        /*003a*/ 	.short	0x0000


	//----- nvinfo : EIATTR_MAXREG_COUNT
	.align		4
        /*003c*/ 	.byte	0x03, 0x1b
        /*003e*/ 	.short	0x00ff


	//----- nvinfo : EIATTR_NUM_BARRIERS
	.align		4
        /*0040*/ 	.byte	0x02, 0x4c
        /*0042*/ 	.byte	0x01
	.zero		1


	//----- nvinfo : EIATTR_MERCURY_ISA_VERSION
	.align		4
        /*0044*/ 	.byte	0x03, 0x5f
        /*0046*/ 	.short	0x0101


	//----- nvinfo : EIATTR_VRC_CTA_INIT_COUNT
	.align		4
        /*0048*/ 	.byte	0x02, 0x4a
	.zero		1
	.zero		1


	//----- nvinfo : EIATTR_EXIT_INSTR_OFFSETS
	.align		4
        /*004c*/ 	.byte	0x04, 0x1c
        /*004e*/ 	.short	(.L_70 - .L_69)


	//   ....[0]....
.L_69:
        /*0050*/ 	.word	0x00000230


	//   ....[1]....
        /*0054*/ 	.word	0x00000260


	//   ....[2]....
        /*0058*/ 	.word	0x00000810


	//----- nvinfo : EIATTR_CBANK_PARAM_SIZE
	.align		4
.L_70:
        /*005c*/ 	.byte	0x03, 0x19
        /*005e*/ 	.short	0x0018


	//----- nvinfo : EIATTR_PARAM_CBANK
	.align		4
        /*0060*/ 	.byte	0x04, 0x0a
        /*0062*/ 	.short	(.L_72 - .L_71)
	.align		4
.L_71:
        /*0064*/ 	.word	index@(.nv.constant0._Z5conv3ILi4ELi8EEvPKfS1_Pf)
        /*0068*/ 	.short	0x0380
        /*006a*/ 	.short	0x0018


	//----- nvinfo : EIATTR_SW_WAR
	.align		4
.L_72:
        /*006c*/ 	.byte	0x04, 0x36
        /*006e*/ 	.short	(.L_74 - .L_73)
.L_73:
        /*0070*/ 	.word	0x00000008
.L_74:


//--------------------- .nv.info._Z12reverse_stepPfPKfP24curandStatePhilox4_32_10ifff --------------------------
	.section	.nv.info._Z12reverse_stepPfPKfP24curandStatePhilox4_32_10ifff,"",@"SHT_CUDA_INFO"
	.sectionflags	@""
	.align	4


	//----- nvinfo : EIATTR_CUDA_API_VERSION
	.align		4
        /*0000*/ 	.byte	0x04, 0x37
        /*0002*/ 	.short	(.L_76 - .L_75)
.L_75:
        /*0004*/ 	.word	0x00000082


	//----- nvinfo : EIATTR_KPARAM_INFO
	.align		4
.L_76:
        /*0008*/ 	.byte	0x04, 0x17
        /*000a*/ 	.short	(.L_78 - .L_77)
.L_77:
        /*000c*/ 	.word	0x00000000
        /*0010*/ 	.short	0x0006
        /*0012*/ 	.short	0x0024
        /*0014*/ 	.byte	0x00, 0xf0, 0x11, 0x00


	//----- nvinfo : EIATTR_KPARAM_INFO
	.align		4
.L_78:
        /*0018*/ 	.byte	0x04, 0x17
        /*001a*/ 	.short	(.L_80 - .L_79)
.L_79:
        /*001c*/ 	.word	0x00000000
        /*0020*/ 	.short	0x0005
        /*0022*/ 	.short	0x0020
        /*0024*/ 	.byte	0x00, 0xf0, 0x11, 0x00


	//----- nvinfo : EIATTR_KPARAM_INFO
	.align		4
.L_80:
        /*0028*/ 	.byte	0x04, 0x17
        /*002a*/ 	.short	(.L_82 - .L_81)
.L_81:
        /*002c*/ 	.word	0x00000000
        /*0030*/ 	.short	0x0004
        /*0032*/ 	.short	0x001c
        /*0034*/ 	.byte	0x00, 0xf0, 0x11, 0x00


	//----- nvinfo : EIATTR_KPARAM_INFO
	.align		4
.L_82:
        /*0038*/ 	.byte	0x04, 0x17
        /*003a*/ 	.short	(.L_84 - .L_83)
.L_83:
        /*003c*/ 	.word	0x00000000
        /*0040*/ 	.short	0x0003
        /*0042*/ 	.short	0x0018
        /*0044*/ 	.byte	0x00, 0xf0, 0x11, 0x00


	//----- nvinfo : EIATTR_KPARAM_INFO
	.align		4
.L_84:
        /*0048*/ 	.byte	0x04, 0x17
        /*004a*/ 	.short	(.L_86 - .L_85)
.L_85:
        /*004c*/ 	.word	0x00000000
        /*0050*/ 	.short	0x0002
        /*0052*/ 	.short	0x0010
        /*0054*/ 	.byte	0x00, 0xf5, 0x21, 0x00


	//----- nvinfo : EIATTR_KPARAM_INFO
	.align		4
.L_86:
        /*0058*/ 	.byte	0x04, 0x17
        /*005a*/ 	.short	(.L_88 - .L_87)
.L_87:
        /*005c*/ 	.word	0x00000000
        /*0060*/ 	.short	0x0001
        /*0062*/ 	.short	0x0008
        /*0064*/ 	.byte	0x00, 0xf5, 0x21, 0x00


	//----- nvinfo : EIATTR_KPARAM_INFO
	.align		4
.L_88:
        /*0068*/ 	.byte	0x04, 0x17
        /*006a*/ 	.short	(.L_90 - .L_89)
.L_89:
        /*006c*/ 	.word	0x00000000
        /*0070*/ 	.short	0x0000
        /*0072*/ 	.short	0x0000
        /*0074*/ 	.byte	0x00, 0xf5, 0x21, 0x00


	//----- nvinfo : EIATTR_SPARSE_MMA_MASK
	.align		4
.L_90:
        /*0078*/ 	.byte	0x03, 0x50
        /*007a*/ 	.short	0x0000


	//----- nvinfo : EIATTR_MAXREG_COUNT
	.align		4
        /*007c*/ 	.byte	0x03, 0x1b
        /*007e*/ 	.short	0x00ff


	//----- nvinfo : EIATTR_MERCURY_ISA_VERSION
	.align		4
        /*0080*/ 	.byte	0x03, 0x5f
        /*0082*/ 	.short	0x0101


	//----- nvinfo : EIATTR_VRC_CTA_INIT_COUNT
	.align		4
        /*0084*/ 	.byte	0x02, 0x4a
	.zero		1
	.zero		1


	//----- nvinfo : EIATTR_EXIT_INSTR_OFFSETS
	.align		4
        /*0088*/ 	.byte	0x04, 0x1c
        /*008a*/ 	.short	(.L_92 - .L_91)


	//   ....[0]....
.L_91:
        /*008c*/ 	.word	0x00000070


	//   ....[1]....
        /*0090*/ 	.word	0x00001340


	//----- nvinfo : EIATTR_INDIRECT_BRANCH_TARGETS
	.align		4
.L_92:
        /*0094*/ 	.byte	0x04, 0x34
        /*0096*/ 	.short	(.L_94 - .L_93)


	//   ....[0]....
.L_93:
        /*0098*/ 	.word	.L_x_29@srel
        /*009c*/ 	.short	0x0
        /*009e*/ 	.short	0x0
        /*00a0*/ 	.word	0x3
        /*00a4*/ 	.word	.L_x_30@srel
        /*00a8*/ 	.word	.L_x_31@srel
        /*00ac*/ 	.word	.L_x_32@srel


	//   ....[1]....
        /*00b0*/ 	.word	.L_x_33@srel
        /*00b4*/ 	.short	0x0
        /*00b6*/ 	.short	0x0
        /*00b8*/ 	.word	0x3
        /*00bc*/ 	.word	.L_x_34@srel
        /*00c0*/ 	.word	.L_x_35@srel
        /*00c4*/ 	.word	.L_x_36@srel


	//----- nvinfo : EIATTR_CRS_STACK_SIZE
	.align		4
.L_94:
        /*00c8*/ 	.byte	0x04, 0x1e
        /*00ca*/ 	.short	(.L_96 - .L_95)
.L_95:
        /*00cc*/ 	.word	0x00000000


	//----- nvinfo : EIATTR_CBANK_PARAM_SIZE
	.align		4
.L_96:
        /*00d0*/ 	.byte	0x03, 0x19
        /*00d2*/ 	.short	0x0028


	//----- nvinfo : EIATTR_PARAM_CBANK
	.align		4
        /*00d4*/ 	.byte	0x04, 0x0a
        /*00d6*/ 	.short	(.L_98 - .L_97)
	.align		4
.L_97:
        /*00d8*/ 	.word	index@(.nv.constant0._Z12reverse_stepPfPKfP24curandStatePhilox4_32_10ifff)
        /*00dc*/ 	.short	0x0380
        /*00de*/ 	.short	0x0028


	//----- nvinfo : EIATTR_SW_WAR
	.align		4
.L_98:
        /*00e0*/ 	.byte	0x04, 0x36
        /*00e2*/ 	.short	(.L_100 - .L_99)
.L_99:
        /*00e4*/ 	.word	0x00000008
.L_100:


//--------------------- .nv.info._Z8rng_initP24curandStatePhilox4_32_10ii --------------------------
	.section	.nv.info._Z8rng_initP24curandStatePhilox4_32_10ii,"",@"SHT_CUDA_INFO"
	.sectionflags	@""
	.align	4


	//----- nvinfo : EIATTR_CUDA_API_VERSION
	.align		4
        /*0000*/ 	.byte	0x04, 0x37
        /*0002*/ 	.short	(.L_102 - .L_101)
.L_101:
        /*0004*/ 	.word	0x00000082


	//----- nvinfo : EIATTR_KPARAM_INFO
	.align		4
.L_102:
        /*0008*/ 	.byte	0x04, 0x17
        /*000a*/ 	.short	(.L_104 - .L_103)
.L_103:
        /*000c*/ 	.word	0x00000000
        /*0010*/ 	.short	0x0002
        /*0012*/ 	.short	0x000c
        /*0014*/ 	.byte	0x00, 0xf0, 0x11, 0x00


	//----- nvinfo : EIATTR_KPARAM_INFO
	.align		4
.L_104:
        /*0018*/ 	.byte	0x04, 0x17
        /*001a*/ 	.short	(.L_106 - .L_105)
.L_105:
        /*001c*/ 	.word	0x00000000
        /*0020*/ 	.short	0x0001
        /*0022*/ 	.short	0x0008
        /*0024*/ 	.byte	0x00, 0xf0, 0x11, 0x00


	//----- nvinfo : EIATTR_KPARAM_INFO
	.align		4
.L_106:
        /*0028*/ 	.byte	0x04, 0x17
        /*002a*/ 	.short	(.L_108 - .L_107)
.L_107:
        /*002c*/ 	.word	0x00000000
        /*0030*/ 	.short	0x0000
        /*0032*/ 	.short	0x0000
        /*0034*/ 	.byte	0x00, 0xf5, 0x21, 0x00


	//----- nvinfo : EIATTR_SPARSE_MMA_MASK
	.align		4
.L_108:
        /*0038*/ 	.byte	0x03, 0x50
        /*003a*/ 	.short	0x0000


	//----- nvinfo : EIATTR_MAXREG_COUNT
	.align		4
        /*003c*/ 	.byte	0x03, 0x1b
        /*003e*/ 	.short	0x00ff


	//----- nvinfo : EIATTR_MERCURY_ISA_VERSION
	.align		4
        /*0040*/ 	.byte	0x03, 0x5f
        /*0042*/ 	.short	0x0101


	//----- nvinfo : EIATTR_VRC_CTA_INIT_COUNT
	.align		4
        /*0044*/ 	.byte	0x02, 0x4a
	.zero		1
	.zero		1


	//----- nvinfo : EIATTR_EXIT_INSTR_OFFSETS
	.align		4
        /*0048*/ 	.byte	0x04, 0x1c
        /*004a*/ 	.short	(.L_110 - .L_109)


	//   ....[0]....
.L_109:
        /*004c*/ 	.word	0x00000070


	//   ....[1]....
        /*0050*/ 	.word	0x00000500


	//----- nvinfo : EIATTR_CBANK_PARAM_SIZE
	.align		4
.L_110:
        /*0054*/ 	.byte	0x03, 0x19
        /*0056*/ 	.short	0x0010


	//----- nvinfo : EIATTR_PARAM_CBANK
	.align		4
        /*0058*/ 	.byte	0x04, 0x0a
        /*005a*/ 	.short	(.L_112 - .L_111)
	.align		4
.L_111:
        /*005c*/ 	.word	index@(.nv.constant0._Z8rng_initP24curandStatePhilox4_32_10ii)
        /*0060*/ 	.short	0x0380
        /*0062*/ 	.short	0x0010


	//----- nvinfo : EIATTR_SW_WAR
	.align		4
.L_112:
        /*0064*/ 	.byte	0x04, 0x36
        /*0066*/ 	.short	(.L_114 - .L_113)
.L_113:
        /*0068*/ 	.word	0x00000008
.L_114:


//--------------------- .nv.info._Z7add_resPKfPfi --------------------------
	.section	.nv.info._Z7add_resPKfPfi,"",@"SHT_CUDA_INFO"
	.sectionflags	@""
	.align	4


	//----- nvinfo : EIATTR_CUDA_API_VERSION
	.align		4
        /*0000*/ 	.byte	0x04, 0x37
        /*0002*/ 	.short	(.L_116 - .L_115)
.L_115:
        /*0004*/ 	.word	0x00000082


	//----- nvinfo : EIATTR_KPARAM_INFO
	.align		4
.L_116:
        /*0008*/ 	.byte	0x04, 0x17
        /*000a*/ 	.short	(.L_118 - .L_117)
.L_117:
        /*000c*/ 	.word	0x00000000
        /*0010*/ 	.short	0x0002
        /*0012*/ 	.short	0x0010
        /*0014*/ 	.byte	0x00, 0xf0, 0x11, 0x00


	//----- nvinfo : EIATTR_KPARAM_INFO
	.align		4
.L_118:
        /*0018*/ 	.byte	0x04, 0x17
        /*001a*/ 	.short	(.L_120 - .L_119)
.L_119:
        /*001c*/ 	.word	0x00000000
        /*0020*/ 	.short	0x0001
        /*0022*/ 	.short	0x0008
        /*0024*/ 	.byte	0x00, 0xf5, 0x21, 0x00


	//----- nvinfo : EIATTR_KPARAM_INFO
	.align		4
.L_120:
        /*0028*/ 	.byte	0x04, 0x17
        /*002a*/ 	.short	(.L_122 - .L_121)
.L_121:
        /*002c*/ 	.word	0x00000000
        /*0030*/ 	.short	0x0000
        /*0032*/ 	.short	0x0000
        /*0034*/ 	.byte	0x00, 0xf5, 0x21, 0x00


	//----- nvinfo : EIATTR_SPARSE_MMA_MASK
	.align		4
.L_122:
        /*0038*/ 	.byte	0x03, 0x50
        /*003a*/ 	.short	0x0000


	//----- nvinfo : EIATTR_MAXREG_COUNT
	.align		4
        /*003c*/ 	.byte	0x03, 0x1b
        /*003e*/ 	.short	0x00ff


	//----- nvinfo : EIATTR_MERCURY_ISA_VERSION
	.align		4
        /*0040*/ 	.byte	0x03, 0x5f
        /*0042*/ 	.short	0x0101


	//----- nvinfo : EIATTR_VRC_CTA_INIT_COUNT
	.align		4
        /*0044*/ 	.byte	0x02, 0x4a
	.zero		1
	.zero		1


	//----- nvinfo : EIATTR_EXIT_INSTR_OFFSETS
	.align		4
        /*0048*/ 	.byte	0x04, 0x1c
        /*004a*/ 	.short	(.L_124 - .L_123)


	//   ....[0]....
.L_123:
        /*004c*/ 	.word	0x00000070


	//   ....[1]....
        /*0050*/ 	.word	0x00000110


	//----- nvinfo : EIATTR_CBANK_PARAM_SIZE
	.align		4
.L_124:
        /*0054*/ 	.byte	0x03, 0x19
        /*0056*/ 	.short	0x0014


	//----- nvinfo : EIATTR_PARAM_CBANK
	.align		4
        /*0058*/ 	.byte	0x04, 0x0a
        /*005a*/ 	.short	(.L_126 - .L_125)
	.align		4
.L_125:
        /*005c*/ 	.word	index@(.nv.constant0._Z7add_resPKfPfi)
        /*0060*/ 	.short	0x0380
        /*0062*/ 	.short	0x0014


	//----- nvinfo : EIATTR_SW_WAR
	.align		4
.L_126:
        /*0064*/ 	.byte	0x04, 0x36
        /*0066*/ 	.short	(.L_128 - .L_127)
.L_127:
        /*0068*/ 	.word	0x00000008
.L_128:


//--------------------- .nv.info._Z4reluPfi       --------------------------
	.section	.nv.info._Z4reluPfi,"",@"SHT_CUDA_INFO"
	.sectionflags	@""
	.align	4


	//----- nvinfo : EIATTR_CUDA_API_VERSION
	.align		4
        /*0000*/ 	.byte	0x04, 0x37
        /*0002*/ 	.short	(.L_130 - .L_129)
.L_129:
        /*0004*/ 	.word	0x00000082


	//----- nvinfo : EIATTR_KPARAM_INFO
	.align		4
.L_130:
        /*0008*/ 	.byte	0x04, 0x17
        /*000a*/ 	.short	(.L_132 - .L_131)
.L_131:
        /*000c*/ 	.word	0x00000000
        /*0010*/ 	.short	0x0001
        /*0012*/ 	.short	0x0008
        /*0014*/ 	.byte	0x00, 0xf0, 0x11, 0x00


	//----- nvinfo : EIATTR_KPARAM_INFO
	.align		4
.L_132:
        /*0018*/ 	.byte	0x04, 0x17
        /*001a*/ 	.short	(.L_134 - .L_133)
.L_133:
        /*001c*/ 	.word	0x00000000
        /*0020*/ 	.short	0x0000
        /*0022*/ 	.short	0x0000
        /*0024*/ 	.byte	0x00, 0xf5, 0x21, 0x00


	//----- nvinfo : EIATTR_SPARSE_MMA_MASK
	.align		4
.L_134:
        /*0028*/ 	.byte	0x03, 0x50
        /*002a*/ 	.short	0x0000


	//----- nvinfo : EIATTR_MAXREG_COUNT
	.align		4
        /*002c*/ 	.byte	0x03, 0x1b
        /*002e*/ 	.short	0x00ff


	//----- nvinfo : EIATTR_MERCURY_ISA_VERSION
	.align		4
        /*0030*/ 	.byte	0x03, 0x5f
        /*0032*/ 	.short	0x0101


	//----- nvinfo : EIATTR_VRC_CTA_INIT_COUNT
	.align		4
        /*0034*/ 	.byte	0x02, 0x4a
	.zero		1
	.zero		1


	//----- nvinfo : EIATTR_EXIT_INSTR_OFFSETS
	.align		4
        /*0038*/ 	.byte	0x04, 0x1c
        /*003a*/ 	.short	(.L_136 - .L_135)


	//   ....[0]....
.L_135:
        /*003c*/ 	.word	0x00000070


	//   ....[1]....
        /*0040*/ 	.word	0x000000e0


	//----- nvinfo : EIATTR_CBANK_PARAM_SIZE
	.align		4
.L_136:
        /*0044*/ 	.byte	0x03, 0x19
        /*0046*/ 	.short	0x000c


	//----- nvinfo : EIATTR_PARAM_CBANK
	.align		4
        /*0048*/ 	.byte	0x04, 0x0a
        /*004a*/ 	.short	(.L_138 - .L_137)
	.align		4
.L_137:
        /*004c*/ 	.word	index@(.nv.constant0._Z4reluPfi)
        /*0050*/ 	.short	0x0380
        /*0052*/ 	.short	0x000c


	//----- nvinfo : EIATTR_SW_WAR
	.align		4
.L_138:
        /*0054*/ 	.byte	0x04, 0x36
        /*0056*/ 	.short	(.L_140 - .L_139)
.L_139:
        /*0058*/ 	.word	0x00000008
.L_140:


//--------------------- .nv.callgraph             --------------------------
	.section	.nv.callgraph,"",@"SHT_CUDA_CALLGRAPH"
	.align	4
	.sectionentsize	8
	.align		4
        /*0000*/ 	.word	0x00000000
	.align		4
        /*0004*/ 	.word	0xffffffff
	.align		4
        /*0008*/ 	.word	0x00000000
	.align		4
        /*000c*/ 	.word	0xfffffffe
	.align		4
        /*0010*/ 	.word	0x00000000
	.align		4
        /*0014*/ 	.word	0xfffffffd
	.align		4
        /*0018*/ 	.word	0x00000000
	.align		4
        /*001c*/ 	.word	0xfffffffc


//--------------------- .nv.constant4             --------------------------
	.section	.nv.constant4,"a",@progbits
	.align	8
	.align		8
.nv.constant4:
        /*0000*/ 	.dword	precalc_xorwow_matrix
	.align		8
        /*0008*/ 	.dword	precalc_xorwow_offset_matrix
	.align		8
        /*0010*/ 	.dword	mrg32k3aM1
	.align		8
        /*0018*/ 	.dword	mrg32k3aM2
	.align		8
        /*0020*/ 	.dword	mrg32k3aM1SubSeq
	.align		8
        /*0028*/ 	.dword	mrg32k3aM2SubSeq
	.align		8
        /*0030*/ 	.dword	mrg32k3aM1Seq
	.align		8
        /*0038*/ 	.dword	mrg32k3aM2Seq


//--------------------- .nv.constant3             --------------------------
	.section	.nv.constant3,"a",@progbits
	.align	8
.nv.constant3:
	.type		__cr_lgamma_table,@object
	.size		__cr_lgamma_table,(.L_8 - __cr_lgamma_table)
__cr_lgamma_table:
        /*0000*/ 	.byte	0x00, 0x00, 0x00, 0x00, 0x00, 0x00, 0x00, 0x00, 0x00, 0x00, 0x00, 0x00, 0x00, 0x00, 0x00, 0x00
        /*0010*/ 	.byte	0xef, 0x39, 0xfa, 0xfe, 0x42, 0x2e, 0xe6, 0x3f, 0x02, 0x20, 0x2a, 0xfa, 0x0b, 0xab, 0xfc, 0x3f
        /*0020*/ 	.byte	0xf9, 0x2c, 0x92, 0x7c, 0xa7, 0x6c, 0x09, 0x40, 0xc9, 0x79, 0x44, 0x3c, 0x64, 0x26, 0x13, 0x40
        /*0030*/ 	.byte	0xca, 0x01, 0xcf, 0x3a, 0x27, 0x51, 0x1a, 0x40, 0x30, 0xcc, 0x2d, 0xf3, 0xe1, 0x0c, 0x21, 0x40
        /*0040*/ 	.byte	0x0d, 0xb7, 0xfc, 0x82, 0x8e, 0x35, 0x25, 0x40
.L_8:


//--------------------- .nv.constant2._Z12reverse_stepPfPKfP24curandStatePhilox4_32_10ifff --------------------------
	.section	.nv.constant2._Z12reverse_stepPfPKfP24curandStatePhilox4_32_10ifff,"a",@progbits
	.sectionflags	@""
	.align	4
.nv.constant2._Z12reverse_stepPfPKfP24curandStatePhilox4_32_10ifff:
        /*0000*/ 	.byte	0xc0, 0x01, 0x00, 0x00, 0xe0, 0x01, 0x00, 0x00, 0xa0, 0x01, 0x00, 0x00, 0xb0, 0x08, 0x00, 0x00
        /*0010*/ 	.byte	0xd0, 0x08, 0x00, 0x00, 0x90, 0x08, 0x00, 0x00


//--------------------- .text._Z5conv3ILi8ELi4EEvPKfS1_Pf --------------------------
	.section	.text._Z5conv3ILi8ELi4EEvPKfS1_Pf,"ax",@progbits
	.align	128
        .global         _Z5conv3ILi8ELi4EEvPKfS1_Pf
        .type           _Z5conv3ILi8ELi4EEvPKfS1_Pf,@function
        .size           _Z5conv3ILi8ELi4EEvPKfS1_Pf,(.L_x_38 - _Z5conv3ILi8ELi4EEvPKfS1_Pf)
        .other          _Z5conv3ILi8ELi4EEvPKfS1_Pf,@"STO_CUDA_ENTRY STV_DEFAULT"
_Z5conv3ILi8ELi4EEvPKfS1_Pf:
.text._Z5conv3ILi8ELi4EEvPKfS1_Pf:
[----:B------:R-:W-:Y:S01]  /*0000*/  LDC R1, c[0x0][0x37c] ;  /* 0x0000df00ff017b82 */ /* 0x000fe20000000800 */
[----:B------:R-:W0:Y:S07]  /*0010*/  S2R R25, SR_TID.Y ;  /* 0x0000000000197919 */ /* 0x000e2e0000002200 */
[----:B------:R-:W1:Y:S01]  /*0020*/  LDC.64 R4, c[0x0][0x380] ;  /* 0x0000e000ff047b82 */ /* 0x000e620000000a00 */
[----:B------:R-:W2:Y:S01]  /*0030*/  LDCU.64 UR4, c[0x0][0x358] ;  /* 0x00006b00ff0477ac */ /* 0x000ea20008000a00 */
[----:B------:R-:W-:Y:S01]  /*0040*/  HFMA2 R11, -RZ, RZ, 0, 0 ;  /* 0x00000000ff0b7431 */ /* 0x000fe200000001ff */
[----:B------:R-:W0:Y:S01]  /*0050*/  S2R R2, SR_CTAID.Y ;  /* 0x0000000000027919 */ /* 0x000e220000002600 */
[----:B------:R-:W3:Y:S01]  /*0060*/  S2R R6, SR_TID.X ;  /* 0x0000000000067919 */ /* 0x000ee20000002100 */
[----:B------:R-:W3:Y:S01]  /*0070*/  S2R R3, SR_CTAID.X ;  /* 0x0000000000037919 */ /* 0x000ee20000002500 */
[----:B------:R-:W-:Y:S01]  /*0080*/  HFMA2 R15, -RZ, RZ, 0, 0 ;  /* 0x00000000ff0f7431 */ /* 0x000fe200000001ff */
[----:B------:R-:W-:Y:S01]  /*0090*/  MOV R13, RZ ;  /* 0x000000ff000d7202 */ /* 0x000fe20000000f00 */
[----:B------:R-:W-:Y:S01]  /*00a0*/  HFMA2 R19, -RZ, RZ, 0, 0 ;  /* 0x00000000ff137431 */ /* 0x000fe200000001ff */
[----:B0-----:R-:W-:-:S04]  /*00b0*/  LEA R2, R2, R25, 0x4 ;  /* 0x0000001902027211 */ /* 0x001fc800078e20ff */
[----:B------:R-:W-:Y:S02]  /*00c0*/  IADD3 R0, PT, PT, R2, -0x1, RZ ;  /* 0xffffffff02007810 */ /* 0x000fe40007ffe0ff */
[----:B---3--:R-:W-:-:S04]  /*00d0*/  LEA R3, R3, R6, 0x4 ;  /* 0x0000000603037211 */ /* 0x008fc800078e20ff */
[----:B------:R-:W-:-:S04]  /*00e0*/  IADD3 R7, PT, PT, R3, -0x1, RZ ;  /* 0xffffffff03077810 */ /* 0x000fc80007ffe0ff */
[CC--:B------:R-:W-:Y:S02]  /*00f0*/  VIMNMX.U32 R8, PT, PT, R0.reuse, R7.reuse, !PT ;  /* 0x0000000700087248 */ /* 0x0c0fe40007fe0000 */
[----:B------:R-:W-:Y:S02]  /*0100*/  LEA R7, R0, R7, 0x6 ;  /* 0x0000000700077211 */ /* 0x000fe400078e30ff */
[C---:B------:R-:W-:Y:S02]  /*0110*/  ISETP.GT.U32.AND P0, PT, R8.reuse, 0x3f, PT ;  /* 0x0000003f0800780c */ /* 0x040fe40003f04070 */
[----:B------:R-:W-:Y:S01]  /*0120*/  ISETP.GE.U32.AND P1, PT, R8, 0x40, PT ;  /* 0x000000400800780c */ /* 0x000fe20003f26070 */
[----:B-1----:R-:W-:Y:S01]  /*0130*/  IMAD.WIDE.U32 R4, R7, 0x4, R4 ;  /* 0x0000000407047825 */ /* 0x002fe200078e0004 */
[----:B------:R-:W-:Y:S02]  /*0140*/  MOV R17, RZ ;  /* 0x000000ff00117202 */ /* 0x000fe40000000f00 */
[----:B------:R-:W-:-:S07]  /*0150*/  MOV R21, RZ ;  /* 0x000000ff00157202 */ /* 0x000fce0000000f00 */
[----:B--2---:R-:W2:Y:S04]  /*0160*/  @!P0 LDG.E.CONSTANT R9, desc[UR4][R4.64+0x4000] ;  /* 0x0040000404098981 */ /* 0x004ea8000c1e9900 */
[----:B------:R-:W3:Y:S04]  /*0170*/  @!P0 LDG.E.CONSTANT R7, desc[UR4][R4.64] ;  /* 0x0000000404078981 */ /* 0x000ee8000c1e9900 */
[----:B------:R-:W4:Y:S04]  /*0180*/  @!P1 LDG.E.CONSTANT R11, desc[UR4][R4.64+0x8000] ;  /* 0x00800004040b9981 */ /* 0x000f28000c1e9900 */
[----:B------:R-:W5:Y:S04]  /*0190*/  @!P1 LDG.E.CONSTANT R13, desc[UR4][R4.64+0xc000] ;  /* 0x00c00004040d9981 */ /* 0x000f68000c1e9900 */
[----:B------:R-:W5:Y:S04]  /*01a0*/  @!P1 LDG.E.CONSTANT R15, desc[UR4][R4.64+0x10000] ;  /* 0x01000004040f9981 */ /* 0x000f68000c1e9900 */
[----:B------:R-:W5:Y:S04]  /*01b0*/  @!P1 LDG.E.CONSTANT R17, desc[UR4][R4.64+0x14000] ;  /* 0x0140000404119981 */ /* 0x000f68000c1e9900 */
[----:B------:R-:W5:Y:S04]  /*01c0*/  @!P1 LDG.E.CONSTANT R19, desc[UR4][R4.64+0x18000] ;  /* 0x0180000404139981 */ /* 0x000f68000c1e9900 */
[----:B------:R-:W5:Y:S01]  /*01d0*/  @!P1 LDG.E.CONSTANT R21, desc[UR4][R4.64+0x1c000] ;  /* 0x01c0000404159981 */ /* 0x000f62000c1e9900 */
[----:B------:R-:W-:-:S02]  /*01e0*/  MOV R0, 0x400 ;  /* 0x0000040000007802 */ /* 0x000fc40000000f00 */
[----:B------:R-:W-:Y:S01]  /*01f0*/  LOP3.LUT P1, RZ, R25, 0x3f0, R6, 0xc8, !PT ;  /* 0x000003f019ff7812 */ /* 0x000fe2000782c806 */
[----:B------:R-:W0:Y:S02]  /*0200*/  S2R R23, SR_CgaCtaId ;  /* 0x0000000000177919 */ /* 0x000e240000008800 */
[----:B0-----:R-:W-:-:S05]  /*0210*/  LEA R0, R23, R0, 0x18 ;  /* 0x0000000017007211 */ /* 0x001fca00078ec0ff */
[----:B------:R-:W-:-:S05]  /*0220*/  IMAD R0, R25, 0x240, R0 ;  /* 0x0000024019007824 */ /* 0x000fca00078e0200 */
[----:B------:R-:W-:Y:S02]  /*0230*/  LEA R40, R6, R0, 0x5 ;  /* 0x0000000006287211 */ /* 0x000fe400078e28ff */
[----:B------:R-:W-:-:S03]  /*0240*/  @P0 MOV R9, RZ ;  /* 0x000000ff00090202 */ /* 0x000fc60000000f00 */
[----:B---3--:R0:W-:Y:S04]  /*0250*/  @!P0 STS [R40], R7 ;  /* 0x0000000728008388 */ /* 0x0081e80000000800 */
[----:B--2---:R0:W-:Y:S04]  /*0260*/  STS [R40+0x4], R9 ;  /* 0x0000040928007388 */ /* 0x0041e80000000800 */
[----:B----4-:R0:W-:Y:S04]  /*0270*/  STS [R40+0x8], R11 ;  /* 0x0000080b28007388 */ /* 0x0101e80000000800 */
[----:B-----5:R0:W-:Y:S04]  /*0280*/  STS [R40+0xc], R13 ;  /* 0x00000c0d28007388 */ /* 0x0201e80000000800 */
[----:B------:R0:W-:Y:S04]  /*0290*/  STS [R40+0x10], R15 ;  /* 0x0000100f28007388 */ /* 0x0001e80000000800 */
[----:B------:R0:W-:Y:S04]  /*02a0*/  STS [R40+0x14], R17 ;  /* 0x0000141128007388 */ /* 0x0001e80000000800 */
[----:B------:R0:W-:Y:S04]  /*02b0*/  STS [R40+0x18], R19 ;  /* 0x0000181328007388 */ /* 0x0001e80000000800 */
[----:B------:R0:W-:Y:S04]  /*02c0*/  STS [R40+0x1c], R21 ;  /* 0x00001c1528007388 */ /* 0x0001e80000000800 */
[----:B------:R0:W-:Y:S01]  /*02d0*/  @P0 STS [R40], RZ ;  /* 0x000000ff28000388 */ /* 0x0001e20000000800 */
[----:B------:R-:W-:Y:S06]  /*02e0*/  BAR.SYNC.DEFER_BLOCKING 0x0 ;  /* 0x0000000000007b1d */ /* 0x000fec0000010000 */
[----:B------:R-:W-:Y:S05]  /*02f0*/  @P1 EXIT ;  /* 0x000000000000194d */ /* 0x000fea0003800000 */
[----:B------:R-:W-:-:S04]  /*0300*/  ISETP.GT.AND P0, PT, R3, 0x3f, PT ;  /* 0x0000003f0300780c */ /* 0x000fc80003f04270 */
[----:B------:R-:W-:-:S13]  /*0310*/  ISETP.GT.U32.OR P0, PT, R2, 0x3f, P0 ;  /* 0x0000003f0200780c */ /* 0x000fda0000704470 */
[----:B------:R-:W-:Y:S05]  /*0320*/  @P0 EXIT ;  /* 0x000000000000094d */ /* 0x000fea0003800000 */
[----:B------:R-:W1:Y:S01]  /*0330*/  S2R R0, SR_CTAID.Z ;  /* 0x0000000000007919 */ /* 0x000e620000002700 */
[----:B------:R-:W2:Y:S01]  /*0340*/  LDC.64 R44, c[0x0][0x388] ;  /* 0x0000e200ff2c7b82 */ /* 0x000ea20000000a00 */
[----:B------:R-:W3:Y:S04]  /*0350*/  LDS.128 R36, [R40] ;  /* 0x0000000028247984 */ /* 0x000ee80000000c00 */
[----:B------:R-:W4:Y:S04]  /*0360*/  LDS.128 R32, [R40+0x20] ;  /* 0x0000200028207984 */ /* 0x000f280000000c00 */
[----:B0-----:R-:W0:Y:S04]  /*0370*/  LDS.128 R20, [R40+0x40] ;  /* 0x0000400028147984 */ /* 0x001e280000000c00 */
[----:B------:R-:W5:Y:S04]  /*0380*/  LDS.128 R24, [R40+0x240] ;  /* 0x0002400028187984 */ /* 0x000f680000000c00 */
[----:B------:R-:W5:Y:S01]  /*0390*/  LDS.128 R28, [R40+0x260] ;  /* 0x00026000281c7984 */ /* 0x000f620000000c00 */
[----:B-1----:R-:W-:-:S04]  /*03a0*/  IMAD R5, R0, 0x48, RZ ;  /* 0x0000004800057824 */ /* 0x002fc800078e02ff */
[----:B--2---:R-:W-:-:S05]  /*03b0*/  IMAD.WIDE.U32 R44, R5, 0x4, R44 ;  /* 0x00000004052c7825 */ /* 0x004fca00078e002c */
[----:B------:R-:W3:Y:S04]  /*03c0*/  LDG.E.CONSTANT R15, desc[UR4][R44.64] ;  /* 0x000000042c0f7981 */ /* 0x000ee8000c1e9900 */
[----:B------:R-:W4:Y:S04]  /*03d0*/  LDG.E.CONSTANT R4, desc[UR4][R44.64+0x4] ;  /* 0x000004042c047981 */ /* 0x000f28000c1e9900 */
[----:B------:R-:W0:Y:S04]  /*03e0*/  LDG.E.CONSTANT R6, desc[UR4][R44.64+0x8] ;  /* 0x000008042c067981 */ /* 0x000e28000c1e9900 */
[----:B------:R-:W5:Y:S04]  /*03f0*/  LDG.E.CONSTANT R13, desc[UR4][R44.64+0xc] ;  /* 0x00000c042c0d7981 */ /* 0x000f68000c1e9900 */
[----:B------:R-:W2:Y:S04]  /*0400*/  LDG.E.CONSTANT R11, desc[UR4][R44.64+0x10] ;  /* 0x000010042c0b7981 */ /* 0x000ea8000c1e9900 */
[----:B------:R-:W2:Y:S04]  /*0410*/  LDG.E.CONSTANT R9, desc[UR4][R44.64+0x14] ;  /* 0x000014042c097981 */ /* 0x000ea8000c1e9900 */
[----:B------:R-:W2:Y:S04]  /*0420*/  LDG.E.CONSTANT R7, desc[UR4][R44.64+0x18] ;  /* 0x000018042c077981 */ /* 0x000ea8000c1e9900 */
[----:B------:R-:W2:Y:S04]  /*0430*/  LDG.E.CONSTANT R5, desc[UR4][R44.64+0x1c] ;  /* 0x00001c042c057981 */ /* 0x000ea8000c1e9900 */
[----:B------:R-:W2:Y:S01]  /*0440*/  LDG.E.CONSTANT R41, desc[UR4][R44.64+0x20] ;  /* 0x000020042c297981 */ /* 0x000ea2000c1e9900 */
[----:B---3--:R-:W-:-:S03]  /*0450*/  FFMA R15, R36, R15, RZ ;  /* 0x0000000f240f7223 */ /* 0x008fc600000000ff */
[----:B------:R-:W3:Y:S01]  /*0460*/  LDG.E.CONSTANT R36, desc[UR4][R44.64+0x6c] ;  /* 0x00006c042c247981 */ /* 0x000ee2000c1e9900 */
[----:B----4-:R-:W-:-:S03]  /*0470*/  FFMA R15, R32, R4, R15 ;  /* 0x00000004200f7223 */ /* 0x010fc6000000000f */
[----:B------:R-:W4:Y:S01]  /*0480*/  LDG.E.CONSTANT R32, desc[UR4][R44.64+0x70] ;  /* 0x000070042c207981 */ /* 0x000f22000c1e9900 */
[----:B0-----:R-:W-:-:S03]  /*0490*/  FFMA R15, R20, R6, R15 ;  /* 0x00000006140f7223 */ /* 0x001fc6000000000f */
[----:B------:R-:W4:Y:S01]  /*04a0*/  LDG.E.CONSTANT R20, desc[UR4][R44.64+0x78] ;  /* 0x000078042c147981 */ /* 0x000f22000c1e9900 */
[----:B-----5:R-:W-:-:S03]  /*04b0*/  FFMA R17, R24, R13, R15 ;  /* 0x0000000d18117223 */ /* 0x020fc6000000000f */
[----:B------:R-:W0:Y:S01]  /*04c0*/  LDS.128 R12, [R40+0x280] ;  /* 0x00028000280c7984 */ /* 0x000e220000000c00 */
[----:B--2---:R-:W-:-:S03]  /*04d0*/  FFMA R11, R28, R11, R17 ;  /* 0x0000000b1c0b7223 */ /* 0x004fc60000000011 */
[----:B------:R-:W1:Y:S04]  /*04e0*/  LDS.128 R16, [R40+0x480] ;  /* 0x0004800028107984 */ /* 0x000e680000000c00 */
[----:B------:R-:W2:Y:S04]  /*04f0*/  LDG.E.CONSTANT R24, desc[UR4][R44.64+0x80] ;  /* 0x000080042c187981 */ /* 0x000ea8000c1e9900 */
[----:B------:R-:W5:Y:S01]  /*0500*/  LDG.E.CONSTANT R28, desc[UR4][R44.64+0x84] ;  /* 0x000084042c1c7981 */ /* 0x000f62000c1e9900 */
[----:B0-----:R-:W-:-:S03]  /*0510*/  FFMA R9, R12, R9, R11 ;  /* 0x000000090c097223 */ /* 0x001fc6000000000b */
[----:B------:R-:W3:Y:S01]  /*0520*/  LDG.E.CONSTANT R12, desc[UR4][R44.64+0x2c] ;  /* 0x00002c042c0c7981 */ /* 0x000ee2000c1e9900 */
[----:B-1----:R-:W-:-:S03]  /*0530*/  FFMA R7, R16, R7, R9 ;  /* 0x0000000710077223 */ /* 0x002fc60000000009 */
[----:B------:R-:W0:Y:S02]  /*0540*/  LDS.128 R8, [R40+0x4a0] ;  /* 0x0004a00028087984 */ /* 0x000e240000000c00 */
[----:B0-----:R-:W-:Y:S02]  /*0550*/  FFMA R43, R8, R5, R7 ;  /* 0x00000005082b7223 */ /* 0x001fe40000000007 */
[----:B------:R-:W0:Y:S04]  /*0560*/  LDS.128 R4, [R40+0x4c0] ;  /* 0x0004c00028047984 */ /* 0x000e280000000c00 */
[----:B------:R-:W4:Y:S01]  /*0570*/  LDG.E.CONSTANT R8, desc[UR4][R44.64+0x34] ;  /* 0x000034042c087981 */ /* 0x000f22000c1e9900 */
[----:B0-----:R-:W-:-:S03]  /*0580*/  FFMA R4, R4, R41, R43 ;  /* 0x0000002904047223 */ /* 0x001fc6000000002b */
[----:B------:R-:W2:Y:S04]  /*0590*/  LDG.E.CONSTANT R41, desc[UR4][R44.64+0x24] ;  /* 0x000024042c297981 */ /* 0x000ea8000c1e9900 */
[----:B------:R-:W5:Y:S01]  /*05a0*/  LDG.E.CONSTANT R43, desc[UR4][R44.64+0xa4] ;  /* 0x0000a4042c2b7981 */ /* 0x000f62000c1e9900 */
[----:B--2---:R-:W-:-:S03]  /*05b0*/  FFMA R16, R41, R37, R4 ;  /* 0x0000002529107223 */ /* 0x004fc60000000004 */
[----:B------:R-:W2:Y:S04]  /*05c0*/  LDG.E.CONSTANT R37, desc[UR4][R44.64+0x28] ;  /* 0x000028042c257981 */ /* 0x000ea8000c1e9900 */
[----:B------:R-:W4:Y:S04]  /*05d0*/  LDG.E.CONSTANT R4, desc[UR4][R44.64+0x30] ;  /* 0x000030042c047981 */ /* 0x000f28000c1e9900 */
[----:B------:R-:W5:Y:S01]  /*05e0*/  LDG.E.CONSTANT R41, desc[UR4][R44.64+0x48] ;  /* 0x000048042c297981 */ /* 0x000f62000c1e9900 */
[----:B--2---:R-:W-:-:S03]  /*05f0*/  FFMA R33, R37, R33, R16 ;  /* 0x0000002125217223 */ /* 0x004fc60000000010 */
[----:B------:R-:W2:Y:S01]  /*0600*/  LDG.E.CONSTANT R16, desc[UR4][R44.64+0x3c] ;  /* 0x00003c042c107981 */ /* 0x000ea2000c1e9900 */
[----:B---3--:R-:W-:-:S03]  /*0610*/  FFMA R21, R12, R21, R33 ;  /* 0x000000150c157223 */ /* 0x008fc60000000021 */
[----:B------:R-:W3:Y:S01]  /*0620*/  LDG.E.CONSTANT R12, desc[UR4][R44.64+0x38] ;  /* 0x000038042c0c7981 */ /* 0x000ee2000c1e9900 */
[----:B----4-:R-:W-:-:S03]  /*0630*/  FFMA R21, R4, R25, R21 ;  /* 0x0000001904157223 */ /* 0x010fc60000000015 */
[----:B------:R-:W4:Y:S01]  /*0640*/  LDG.E.CONSTANT R4, desc[UR4][R44.64+0x40] ;  /* 0x000040042c047981 */ /* 0x000f22000c1e9900 */
[----:B------:R-:W-:-:S03]  /*0650*/  FFMA R21, R8, R29, R21 ;  /* 0x0000001d08157223 */ /* 0x000fc60000000015 */
[----:B------:R-:W5:Y:S04]  /*0660*/  LDG.E.CONSTANT R8, desc[UR4][R44.64+0x44] ;  /* 0x000044042c087981 */ /* 0x000f68000c1e9900 */
[----:B------:R-:W5:Y:S04]  /*0670*/  LDG.E.CONSTANT R33, desc[UR4][R44.64+0x4c] ;  /* 0x00004c042c217981 */ /* 0x000f68000c1e9900 */
[----:B------:R-:W5:Y:S04]  /*0680*/  LDG.E.CONSTANT R37, desc[UR4][R44.64+0x50] ;  /* 0x000050042c257981 */ /* 0x000f68000c1e9900 */
[----:B------:R-:W5:Y:S04]  /*0690*/  LDG.E.CONSTANT R29, desc[UR4][R44.64+0x54] ;  /* 0x000054042c1d7981 */ /* 0x000f68000c1e9900 */
[----:B------:R-:W5:Y:S01]  /*06a0*/  LDG.E.CONSTANT R25, desc[UR4][R44.64+0x58] ;  /* 0x000058042c197981 */ /* 0x000f62000c1e9900 */
[----:B---3--:R-:W-:-:S03]  /*06b0*/  FFMA R13, R12, R13, R21 ;  /* 0x0000000d0c0d7223 */ /* 0x008fc60000000015 */
[----:B------:R-:W3:Y:S01]  /*06c0*/  LDG.E.CONSTANT R21, desc[UR4][R44.64+0x68] ;  /* 0x000068042c157981 */ /* 0x000ee2000c1e9900 */
[----:B--2---:R-:W-:-:S03]  /*06d0*/  FFMA R13, R16, R17, R13 ;  /* 0x00000011100d7223 */ /* 0x004fc6000000000d */
[----:B------:R-:W2:Y:S01]  /*06e0*/  LDG.E.CONSTANT R16, desc[UR4][R44.64+0x88] ;  /* 0x000088042c107981 */ /* 0x000ea2000c1e9900 */
[----:B----4-:R-:W-:-:S03]  /*06f0*/  FFMA R17, R4, R9, R13 ;  /* 0x0000000904117223 */ /* 0x010fc6000000000d */
[----:B------:R-:W4:Y:S04]  /*0700*/  LDG.E.CONSTANT R13, desc[UR4][R44.64+0x5c] ;  /* 0x00005c042c0d7981 */ /* 0x000f28000c1e9900 */
[----:B------:R-:W3:Y:S01]  /*0710*/  LDG.E.CONSTANT R9, desc[UR4][R44.64+0x60] ;  /* 0x000060042c097981 */ /* 0x000ee2000c1e9900 */
[----:B-----5:R-:W-:-:S03]  /*0720*/  FFMA R8, R8, R5, R17 ;  /* 0x0000000508087223 */ /* 0x020fc60000000011 */
[----:B------:R-:W5:Y:S01]  /*0730*/  LDG.E.CONSTANT R17, desc[UR4][R44.64+0x64] ;  /* 0x000064042c117981 */ /* 0x000f62000c1e9900 */
[----:B------:R-:W-:-:S03]  /*0740*/  FFMA R8, R41, R38, R8 ;  /* 0x0000002629087223 */ /* 0x000fc60000000008 */
[----:B------:R-:W2:Y:S01]  /*0750*/  LDG.E.CONSTANT R4, desc[UR4][R44.64+0x8c] ;  /* 0x00008c042c047981 */ /* 0x000ea2000c1e9900 */
[----:B------:R-:W-:-:S03]  /*0760*/  FFMA R8, R33, R34, R8 ;  /* 0x0000002221087223 */ /* 0x000fc60000000008 */
[----:B------:R-:W2:Y:S01]  /*0770*/  LDG.E.CONSTANT R5, desc[UR4][R44.64+0x90] ;  /* 0x000090042c057981 */ /* 0x000ea2000c1e9900 */
[----:B------:R-:W-:-:S03]  /*0780*/  FFMA R8, R37, R22, R8 ;  /* 0x0000001625087223 */ /* 0x000fc60000000008 */
[----:B------:R-:W2:Y:S01]  /*0790*/  LDG.E.CONSTANT R22, desc[UR4][R44.64+0x74] ;  /* 0x000074042c167981 */ /* 0x000ea2000c1e9900 */
[----:B------:R-:W-:-:S03]  /*07a0*/  FFMA R8, R29, R26, R8 ;  /* 0x0000001a1d087223 */ /* 0x000fc60000000008 */
[----:B------:R-:W2:Y:S01]  /*07b0*/  LDG.E.CONSTANT R26, desc[UR4][R44.64+0x7c] ;  /* 0x00007c042c1a7981 */ /* 0x000ea2000c1e9900 */
[----:B------:R-:W-:-:S03]  /*07c0*/  FFMA R8, R25, R30, R8 ;  /* 0x0000001e19087223 */ /* 0x000fc60000000008 */
[----:B------:R-:W2:Y:S04]  /*07d0*/  LDG.E.CONSTANT R12, desc[UR4][R44.64+0x94] ;  /* 0x000094042c0c7981 */ /* 0x000ea8000c1e9900 */
[----:B------:R-:W2:Y:S01]  /*07e0*/  LDG.E.CONSTANT R41, desc[UR4][R44.64+0xb0] ;  /* 0x0000b0042c297981 */ /* 0x000ea2000c1e9900 */
[----:B----4-:R-:W-:-:S03]  /*07f0*/  FFMA R8, R13, R14, R8 ;  /* 0x0000000e0d087223 */ /* 0x010fc60000000008 */
[----:B------:R-:W4:Y:S01]  /*0800*/  LDG.E.CONSTANT R13, desc[UR4][R44.64+0xa0] ;  /* 0x0000a0042c0d7981 */ /* 0x000f22000c1e9900 */
[----:B---3--:R-:W-:-:S03]  /*0810*/  FFMA R18, R9, R18, R8 ;  /* 0x0000001209127223 */ /* 0x008fc60000000008 */
[----:B------:R-:W3:Y:S04]  /*0820*/  LDG.E.CONSTANT R8, desc[UR4][R44.64+0x98] ;  /* 0x000098042c087981 */ /* 0x000ee8000c1e9900 */
[----:B------:R-:W4:Y:S01]  /*0830*/  LDG.E.CONSTANT R9, desc[UR4][R44.64+0x9c] ;  /* 0x00009c042c097981 */ /* 0x000f22000c1e9900 */
[----:B-----5:R-:W-:-:S03]  /*0840*/  FFMA R10, R17, R10, R18 ;  /* 0x0000000a110a7223 */ /* 0x020fc60000000012 */
[----:B------:R-:W5:Y:S01]  /*0850*/  LDG.E.CONSTANT R17, desc[UR4][R44.64+0xa8] ;  /* 0x0000a8042c117981 */ /* 0x000f62000c1e9900 */
[----:B------:R-:W-:-:S03]  /*0860*/  FFMA R25, R21, R6, R10 ;  /* 0x0000000615197223 */ /* 0x000fc6000000000a */
[----:B------:R-:W5:Y:S01]  /*0870*/  LDG.E.CONSTANT R21, desc[UR4][R44.64+0xac] ;  /* 0x0000ac042c157981 */ /* 0x000f62000c1e9900 */
[----:B------:R-:W-:-:S03]  /*0880*/  FFMA R25, R36, R39, R25 ;  /* 0x0000002724197223 */ /* 0x000fc60000000019 */
[----:B------:R-:W0:Y:S01]  /*0890*/  LDS.128 R36, [R40+0x10] ;  /* 0x0000100028247984 */ /* 0x000e220000000c00 */
[----:B------:R-:W-:-:S03]  /*08a0*/  FFMA R25, R32, R35, R25 ;  /* 0x0000002320197223 */ /* 0x000fc60000000019 */
[----:B------:R-:W-:Y:S01]  /*08b0*/  LDS.128 R32, [R40+0x250] ;  /* 0x0002500028207984 */ /* 0x000fe20000000c00 */
[----:B--2---:R-:W-:-:S04]  /*08c0*/  FFMA R23, R22, R23, R25 ;  /* 0x0000001716177223 */ /* 0x004fc80000000019 */
[----:B------:R-:W-:-:S04]  /*08d0*/  FFMA R23, R20, R27, R23 ;  /* 0x0000001b14177223 */ /* 0x000fc80000000017 */
[----:B------:R-:W-:-:S04]  /*08e0*/  FFMA R23, R26, R31, R23 ;  /* 0x0000001f1a177223 */ /* 0x000fc80000000017 */
[----:B------:R-:W-:Y:S02]  /*08f0*/  FFMA R15, R24, R15, R23 ;  /* 0x0000000f180f7223 */ /* 0x000fe40000000017 */
[----:B------:R-:W1:Y:S02]  /*0900*/  LDS.128 R24, [R40+0x30] ;  /* 0x0000300028187984 */ /* 0x000e640000000c00 */
[----:B------:R-:W-:Y:S02]  /*0910*/  FFMA R15, R28, R19, R15 ;  /* 0x000000131c0f7223 */ /* 0x000fe4000000000f */
[----:B------:R-:W3:Y:S02]  /*0920*/  LDS.128 R28, [R40+0x50] ;  /* 0x00005000281c7984 */ /* 0x000ee40000000c00 */
[----:B------:R-:W-:-:S04]  /*0930*/  FFMA R11, R16, R11, R15 ;  /* 0x0000000b100b7223 */ /* 0x000fc8000000000f */
[----:B------:R-:W-:-:S04]  /*0940*/  FFMA R7, R4, R7, R11 ;  /* 0x0000000704077223 */ /* 0x000fc8000000000b */
[----:B0-----:R-:W-:Y:S02]  /*0950*/  FFMA R11, R36, R5, R7 ;  /* 0x00000005240b7223 */ /* 0x001fe40000000007 */
[----:B------:R-:W0:Y:S02]  /*0960*/  LDS.128 R4, [R40+0x270] ;  /* 0x0002700028047984 */ /* 0x000e240000000c00 */
[----:B-1----:R-:W-:Y:S02]  /*0970*/  FFMA R11, R24, R12, R11 ;  /* 0x0000000c180b7223 */ /* 0x002fe4000000000b */
[----:B------:R-:W2:Y:S02]  /*0980*/  LDG.E.CONSTANT R24, desc[UR4][R44.64+0x11c] ;  /* 0x00011c042c187981 */ /* 0x000ea4000c1e9900 */
[----:B---3--:R-:W-:Y:S02]  /*0990*/  FFMA R11, R28, R8, R11 ;  /* 0x000000081c0b7223 */ /* 0x008fe4000000000b */
[----:B------:R-:W3:Y:S02]  /*09a0*/  LDG.E.CONSTANT R28, desc[UR4][R44.64+0x114] ;  /* 0x000114042c1c7981 */ /* 0x000ee4000c1e9900 */
[----:B----4-:R-:W-:-:S02]  /*09b0*/  FFMA R15, R32, R9, R11 ;  /* 0x00000009200f7223 */ /* 0x010fc4000000000b */
[----:B------:R-:W1:Y:S02]  /*09c0*/  LDS.128 R8, [R40+0x290] ;  /* 0x0002900028087984 */ /* 0x000e640000000c00 */
[----:B0-----:R-:W-:Y:S02]  /*09d0*/  FFMA R19, R4, R13, R15 ;  /* 0x0000000d04137223 */ /* 0x001fe4000000000f */
[----:B------:R-:W5:Y:S04]  /*09e0*/  LDS.128 R12, [R40+0x490] ;  /* 0x00049000280c7984 */ /* 0x000f680000000c00 */
[----:B------:R-:W4:Y:S01]  /*09f0*/  LDG.E.CONSTANT R4, desc[UR4][R44.64+0xd4] ;  /* 0x0000d4042c047981 */ /* 0x000f22000c1e9900 */
[----:B-1----:R-:W-:-:S03]  /*0a00*/  FFMA R19, R8, R43, R19 ;  /* 0x0000002b08137223 */ /* 0x002fc60000000013 */
[----:B------:R-:W2:Y:S01]  /*0a10*/  LDG.E.CONSTANT R8, desc[UR4][R44.64+0xc8] ;  /* 0x0000c8042c087981 */ /* 0x000ea2000c1e9900 */
[----:B-----5:R-:W-:-:S03]  /*0a20*/  FFMA R23, R12, R17, R19 ;  /* 0x000000110c177223 */ /* 0x020fc60000000013 */
[----:B------:R-:W0:Y:S04]  /*0a30*/  LDS.128 R16, [R40+0x4b0] ;  /* 0x0004b00028107984 */ /* 0x000e280000000c00 */
[----:B------:R-:W5:Y:S01]  /*0a40*/  LDG.E.CONSTANT R12, desc[UR4][R44.64+0xc4] ;  /* 0x0000c4042c0c7981 */ /* 0x000f62000c1e9900 */
[----:B0-----:R-:W-:-:S03]  /*0a50*/  FFMA R43, R16, R21, R23 ;  /* 0x00000015102b7223 */ /* 0x001fc60000000017 */
[----:B------:R-:W0:Y:S04]  /*0a60*/  LDS.128 R20, [R40+0x4d0] ;  /* 0x0004d00028147984 */ /* 0x000e280000000c00 */
[----:B------:R-:W3:Y:S01]  /*0a70*/  LDG.E.CONSTANT R16, desc[UR4][R44.64+0xcc] ;  /* 0x0000cc042c107981 */ /* 0x000ee2000c1e9900 */
[----:B0-----:R-:W-:-:S03]  /*0a80*/  FFMA R20, R20, R41, R43 ;  /* 0x0000002914147223 */ /* 0x001fc6000000002b */
[----:B------:R-:W4:Y:S04]  /*0a90*/  LDG.E.CONSTANT R41, desc[UR4][R44.64+0xb4] ;  /* 0x0000b4042c297981 */ /* 0x000f28000c1e9900 */
[----:B------:R-:W2:Y:S01]  /*0aa0*/  LDG.E.CONSTANT R43, desc[UR4][R44.64+0xb8] ;  /* 0x0000b8042c2b7981 */ /* 0x000ea2000c1e9900 */
[----:B----4-:R-:W-:-:S03]  /*0ab0*/  FFMA R20, R41, R37, R20 ;  /* 0x0000002529147223 */ /* 0x010fc60000000014 */
[----:B------:R-:W4:Y:S01]  /*0ac0*/  LDG.E.CONSTANT R37, desc[UR4][R44.64+0xc0] ;  /* 0x0000c0042c257981 */ /* 0x000f22000c1e9900 */
[----:B--2---:R-:W-:-:S03]  /*0ad0*/  FFMA R20, R43, R25, R20 ;  /* 0x000000192b147223 */ /* 0x004fc60000000014 */
[----:B------:R-:W2:Y:S02]  /*0ae0*/  LDG.E.CONSTANT R25, desc[UR4][R44.64+0xbc] ;  /* 0x0000bc042c197981 */ /* 0x000ea4000c1e9900 */
[----:B--2---:R-:W-:Y:S02]  /*0af0*/  FFMA R20, R25, R29, R20 ;  /* 0x0000001d19147223 */ /* 0x004fe40000000014 */
[----:B------:R-:W2:Y:S02]  /*0b00*/  LDG.E.CONSTANT R29, desc[UR4][R44.64+0xd8] ;  /* 0x0000d8042c1d7981 */ /* 0x000ea4000c1e9900 */
[----:B----4-:R-:W-:Y:S02]  /*0b10*/  FFMA R33, R37, R33, R20 ;  /* 0x0000002125217223 */ /* 0x010fe40000000014 */
[----:B------:R-:W4:Y:S02]  /*0b20*/  LDG.E.CONSTANT R20, desc[UR4][R44.64+0xd0] ;  /* 0x0000d0042c147981 */ /* 0x000f24000c1e9900 */
[----:B-----5:R-:W-:-:S02]  /*0b30*/  FFMA R33, R12, R5, R33 ;  /* 0x000000050c217223 */ /* 0x020fc40000000021 */
[----:B------:R-:W5:Y:S04]  /*0b40*/  LDG.E.CONSTANT R5, desc[UR4][R44.64+0xdc] ;  /* 0x0000dc042c057981 */ /* 0x000f68000c1e9900 */
[----:B------:R-:W5:Y:S01]  /*0b50*/  LDG.E.CONSTANT R25, desc[UR4][R44.64+0xe0] ;  /* 0x0000e0042c197981 */ /* 0x000f62000c1e9900 */
[----:B------:R-:W-:-:S03]  /*0b60*/  FFMA R33, R8, R9, R33 ;  /* 0x0000000908217223 */ /* 0x000fc60000000021 */
[----:B------:R-:W5:Y:S01]  /*0b70*/  LDG.E.CONSTANT R9, desc[UR4][R44.64+0xe4] ;  /* 0x0000e4042c097981 */ /* 0x000f62000c1e9900 */
[----:B---3--:R-:W-:-:S03]  /*0b80*/  FFMA R13, R16, R13, R33 ;  /* 0x0000000d100d7223 */ /* 0x008fc60000000021 */
[----:B------:R-:W3:Y:S04]  /*0b90*/  LDG.E.CONSTANT R12, desc[UR4][R44.64+0x100] ;  /* 0x000100042c0c7981 */ /* 0x000ee8000c1e9900 */
[----:B------:R-:W3:Y:S04]  /*0ba0*/  LDG.E.CONSTANT R8, desc[UR4][R44.64+0x104] ;  /* 0x000104042c087981 */ /* 0x000ee8000c1e9900 */
[----:B------:R-:W3:Y:S01]  /*0bb0*/  LDG.E.CONSTANT R16, desc[UR4][R44.64+0x108] ;  /* 0x000108042c107981 */ /* 0x000ee2000c1e9900 */
[----:B----4-:R-:W-:-:S03]  /*0bc0*/  FFMA R33, R20, R17, R13 ;  /* 0x0000001114217223 */ /* 0x010fc6000000000d */
[----:B------:R-:W4:Y:S04]  /*0bd0*/  LDG.E.CONSTANT R13, desc[UR4][R44.64+0xe8] ;  /* 0x0000e8042c0d7981 */ /* 0x000f28000c1e9900 */
[----:B------:R-:W3:Y:S01]  /*0be0*/  LDG.E.CONSTANT R17, desc[UR4][R44.64+0xec] ;  /* 0x0000ec042c117981 */ /* 0x000ee2000c1e9900 */
[----:B------:R-:W-:-:S03]  /*0bf0*/  FFMA R4, R4, R21, R33 ;  /* 0x0000001504047223 */ /* 0x000fc60000000021 */
[----:B------:R-:W3:Y:S01]  /*0c00*/  LDG.E.CONSTANT R33, desc[UR4][R44.64+0xf0] ;  /* 0x0000f0042c217981 */ /* 0x000ee2000c1e9900 */
[----:B--2---:R-:W-:-:S03]  /*0c10*/  FFMA R38, R29, R38, R4 ;  /* 0x000000261d267223 */ /* 0x004fc60000000004 */
[----:B------:R-:W2:Y:S04]  /*0c20*/  LDG.E.CONSTANT R21, desc[UR4][R44.64+0xf4] ;  /* 0x0000f4042c157981 */ /* 0x000ea8000c1e9900 */
[----:B------:R-:W2:Y:S04]  /*0c30*/  LDG.E.CONSTANT R29, desc[UR4][R44.64+0xf8] ;  /* 0x0000f8042c1d7981 */ /* 0x000ea8000c1e9900 */
[----:B------:R-:W2:Y:S01]  /*0c40*/  LDG.E.CONSTANT R4, desc[UR4][R44.64+0xfc] ;  /* 0x0000fc042c047981 */ /* 0x000ea2000c1e9900 */
[----:B-----5:R-:W-:-:S03]  /*0c50*/  FFMA R26, R5, R26, R38 ;  /* 0x0000001a051a7223 */ /* 0x020fc60000000026 */
[----:B------:R-:W5:Y:S01]  /*0c60*/  LDG.E.CONSTANT R20, desc[UR4][R44.64+0x10c] ;  /* 0x00010c042c147981 */ /* 0x000f62000c1e9900 */
[----:B------:R-:W-:-:S03]  /*0c70*/  FFMA R26, R25, R30, R26 ;  /* 0x0000001e191a7223 */ /* 0x000fc6000000001a */
[----:B------:R-:W5:Y:S01]  /*0c80*/  LDG.E.CONSTANT R30, desc[UR4][R44.64+0x110] ;  /* 0x000110042c1e7981 */ /* 0x000f62000c1e9900 */
[----:B------:R-:W-:-:S03]  /*0c90*/  FFMA R34, R9, R34, R26 ;  /* 0x0000002209227223 */ /* 0x000fc6000000001a */
[----:B------:R-:W5:Y:S01]  /*0ca0*/  LDG.E.CONSTANT R26, desc[UR4][R44.64+0x118] ;  /* 0x000118042c1a7981 */ /* 0x000f62000c1e9900 */
[----:B------:R-:W-:-:S04]  /*0cb0*/  LEA R3, R0, R3, 0xc ;  /* 0x0000000300037211 */ /* 0x000fc800078e60ff */
[----:B------:R-:W-:Y:S01]  /*0cc0*/  LEA R3, R2, R3, 0x6 ;  /* 0x0000000302037211 */ /* 0x000fe200078e30ff */
[----:B----4-:R-:W-:-:S04]  /*0cd0*/  FFMA R6, R13, R6, R34 ;  /* 0x000000060d067223 */ /* 0x010fc80000000022 */
[----:B---3--:R-:W-:-:S04]  /*0ce0*/  FFMA R6, R17, R10, R6 ;  /* 0x0000000a11067223 */ /* 0x008fc80000000006 */
[----:B------:R-:W-:-:S04]  /*0cf0*/  FFMA R6, R33, R14, R6 ;  /* 0x0000000e21067223 */ /* 0x000fc80000000006 */
[----:B--2---:R-:W-:-:S04]  /*0d00*/  FFMA R6, R21, R18, R6 ;  /* 0x0000001215067223 */ /* 0x004fc80000000006 */
[----:B------:R-:W-:-:S04]  /*0d10*/  FFMA R29, R29, R22, R6 ;  /* 0x000000161d1d7223 */ /* 0x000fc80000000006 */
[----:B------:R-:W-:Y:S02]  /*0d20*/  FFMA R29, R4, R39, R29 ;  /* 0x00000027041d7223 */ /* 0x000fe4000000001d */
[----:B------:R-:W0:Y:S02]  /*0d30*/  LDC.64 R4, c[0x0][0x390] ;  /* 0x0000e400ff047b82 */ /* 0x000e240000000a00 */
[----:B------:R-:W-:-:S04]  /*0d40*/  FFMA R27, R12, R27, R29 ;  /* 0x0000001b0c1b7223 */ /* 0x000fc8000000001d */
[----:B------:R-:W-:-:S04]  /*0d50*/  FFMA R27, R8, R31, R27 ;  /* 0x0000001f081b7223 */ /* 0x000fc8000000001b */
[----:B------:R-:W-:-:S04]  /*0d60*/  FFMA R27, R16, R35, R27 ;  /* 0x00000023101b7223 */ /* 0x000fc8000000001b */
[----:B-----5:R-:W-:-:S04]  /*0d70*/  FFMA R7, R20, R7, R27 ;  /* 0x0000000714077223 */ /* 0x020fc8000000001b */
[----:B------:R-:W-:-:S04]  /*0d80*/  FFMA R7, R30, R11, R7 ;  /* 0x0000000b1e077223 */ /* 0x000fc80000000007 */
[----:B------:R-:W-:-:S04]  /*0d90*/  FFMA R7, R28, R15, R7 ;  /* 0x0000000f1c077223 */ /* 0x000fc80000000007 */
[----:B------:R-:W-:Y:S01]  /*0da0*/  FFMA R7, R26, R19, R7 ;  /* 0x000000131a077223 */ /* 0x000fe20000000007 */
[----:B0-----:R-:W-:-:S04]  /*0db0*/  IMAD.WIDE R4, R3, 0x4, R4 ;  /* 0x0000000403047825 */ /* 0x001fc800078e0204 */
[----:B------:R-:W-:-:S05]  /*0dc0*/  FFMA R7, R24, R23, R7 ;  /* 0x0000001718077223 */ /* 0x000fca0000000007 */
[----:B------:R-:W-:Y:S01]  /*0dd0*/  STG.E desc[UR4][R4.64], R7 ;  /* 0x0000000704007986 */ /* 0x000fe2000c101904 */
[----:B------:R-:W-:Y:S05]  /*0de0*/  EXIT ;  /* 0x000000000000794d */ /* 0x000fea0003800000 */
.L_x_0:
[----:B------:R-:W-:-:S00]  /*0df0*/  BRA `(.L_x_0) ;  /* 0xfffffffc00fc7947 */ /* 0x000fc0000383ffff */
[----:B------:R-:W-:-:S00]  /*0e00*/  NOP ;  /* 0x0000000000007918 */ /* 0x000fc00000000000 */
[----:B------:R-:W-:-:S00]  /*0e10*/  NOP ;  /* 0x0000000000007918 */ /* 0x000fc00000000000 */
[----:B------:R-:W-:-:S00]  /*0e20*/  NOP ;  /* 0x0000000000007918 */ /* 0x000fc00000000000 */
[----:B------:R-:W-:-:S00]  /*0e30*/  NOP ;  /* 0x0000000000007918 */ /* 0x000fc00000000000 */
[----:B------:R-:W-:-:S00]  /*0e40*/  NOP ;  /* 0x0000000000007918 */ /* 0x000fc00000000000 */
[----:B------:R-:W-:-:S00]  /*0e50*/  NOP ;  /* 0x0000000000007918 */ /* 0x000fc00000000000 */
[----:B------:R-:W-:-:S00]  /*0e60*/  NOP ;  /* 0x0000000000007918 */ /* 0x000fc00000000000 */
[----:B------:R-:W-:-:S00]  /*0e70*/  NOP ;  /* 0x0000000000007918 */ /* 0x000fc00000000000 */
.L_x_38:


//--------------------- .text._Z5conv3ILi4ELi8EEvPKfS1_Pf --------------------------
	.section	.text._Z5conv3ILi4ELi8EEvPKfS1_Pf,"ax",@progbits
	.align	128
        .global         _Z5conv3ILi4ELi8EEvPKfS1_Pf
        .type           _Z5conv3ILi4ELi8EEvPKfS1_Pf,@function
        .size           _Z5conv3ILi4ELi8EEvPKfS1_Pf,(.L_x_39 - _Z5conv3ILi4ELi8EEvPKfS1_Pf)
        .other          _Z5conv3ILi4ELi8EEvPKfS1_Pf,@"STO_CUDA_ENTRY STV_DEFAULT"
_Z5conv3ILi4ELi8EEvPKfS1_Pf:
.text._Z5conv3ILi4ELi8EEvPKfS1_Pf:
[----:B------:R-:W-:Y:S01]  /*0000*/  LDC R1, c[0x0][0x37c] ;  /* 0x0000df00ff017b82 */ /* 0x000fe20000000800 */
[----:B------:R-:W0:Y:S07]  /*0010*/  S2R R15, SR_TID.Y ;  /* 0x00000000000f7919 */ /* 0x000e2e0000002200 */
[----:B------:R-:W1:Y:S01]  /*0020*/  LDC.64 R4, c[0x0][0x380] ;  /* 0x0000e000ff047b82 */ /* 0x000e620000000a00 */
[----:B------:R-:W2:Y:S01]  /*0030*/  LDCU.64 UR4, c[0x0][0x358] ;  /* 0x00006b00ff0477ac */ /* 0x000ea20008000a00 */
[----:B------:R-:W0:Y:S01]  /*0040*/  S2R R2, SR_CTAID.Y ;  /* 0x0000000000027919 */ /* 0x000e220000002600 */
[----:B------:R-:W3:Y:S01]  /*0050*/  S2R R6, SR_TID.X ;  /* 0x0000000000067919 */ /* 0x000ee20000002100 */
[----:B------:R-:W3:Y:S01]  /*0060*/  S2R R41, SR_CTAID.X ;  /* 0x0000000000297919 */ /* 0x000ee20000002500 */
        /* <DEDUP_REMOVED lines=10> */
[----:B------:R-:W-:-:S09]  /*0110*/  MOV R11, RZ ;  /* 0x000000ff000b7202 */ /* 0x000fd20000000f00 */
[----:B--2---:R-:W2:Y:S04]  /*0120*/  @!P0 LDG.E.CONSTANT R7, desc[UR4][R4.64+0x4000] ;  /* 0x0040000404078981 */ /* 0x004ea8000c1e9900 */
[----:B------:R-:W3:Y:S04]  /*0130*/  @!P0 LDG.E.CONSTANT R3, desc[UR4][R4.64] ;  /* 0x0000000404038981 */ /* 0x000ee8000c1e9900 */
[----:B------:R-:W4:Y:S04]  /*0140*/  @!P1 LDG.E.CONSTANT R9, desc[UR4][R4.64+0x8000] ;  /* 0x0080000404099981 */ /* 0x000f28000c1e9900 */
        /* <DEDUP_REMOVED lines=12> */
[----:B------:R0:W-:Y:S01]  /*0210*/  @P0 STS [R40], RZ ;  /* 0x000000ff28000388 */ /* 0x0001e20000000800 */
[----:B------:R-:W-:Y:S06]  /*0220*/  BAR.SYNC.DEFER_BLOCKING 0x0 ;  /* 0x0000000000007b1d */ /* 0x000fec0000010000 */
[----:B------:R-:W-:Y:S05]  /*0230*/  @P1 EXIT ;  /* 0x000000000000194d */ /* 0x000fea0003800000 */
[----:B------:R-:W-:-:S04]  /*0240*/  ISETP.GT.AND P0, PT, R41, 0x3f, PT ;  /* 0x0000003f2900780c */ /* 0x000fc80003f04270 */
[----:B------:R-:W-:-:S13]  /*0250*/  ISETP.GT.U32.OR P0, PT, R2, 0x3f, P0 ;  /* 0x0000003f0200780c */ /* 0x000fda0000704470 */
[----:B------:R-:W-:Y:S05]  /*0260*/  @P0 EXIT ;  /* 0x000000000000094d */ /* 0x000fea0003800000 */
[----:B------:R-:W0:Y:S01]  /*0270*/  S2R R0, SR_CTAID.Z ;  /* 0x0000000000007919 */ /* 0x000e220000002700 */
[----:B------:R-:W1:Y:S01]  /*0280*/  LDC.64 R42, c[0x0][0x388] ;  /* 0x0000e200ff2a7b82 */ /* 0x000e620000000a00 */
[----:B------:R-:W2:Y:S04]  /*0290*/  LDS.128 R36, [R40] ;  /* 0x0000000028247984 */ /* 0x000ea80000000c00 */
[----:B------:R-:W3:Y:S04]  /*02a0*/  LDS.128 R24, [R40+0x10] ;  /* 0x0000100028187984 */ /* 0x000ee80000000c00 */
[----:B------:R-:W4:Y:S04]  /*02b0*/  LDS.128 R28, [R40+0x20] ;  /* 0x00002000281c7984 */ /* 0x000f280000000c00 */
[----:B------:R-:W5:Y:S01]  /*02c0*/  LDS.128 R32, [R40+0x120] ;  /* 0x0001200028207984 */ /* 0x000f620000000c00 */
[----:B0-----:R-:W-:-:S04]  /*02d0*/  IMAD R3, R0, 0x24, RZ ;  /* 0x0000002400037824 */ /* 0x001fc800078e02ff */
[----:B-1----:R-:W-:-:S05]  /*02e0*/  IMAD.WIDE.U32 R42, R3, 0x4, R42 ;  /* 0x00000004032a7825 */ /* 0x002fca00078e002a */
[----:B------:R-:W2:Y:S04]  /*02f0*/  LDG.E.CONSTANT R5, desc[UR4][R42.64] ;  /* 0x000000042a057981 */ /* 0x000ea8000c1e9900 */
[----:B------:R-:W3:Y:S04]  /*0300*/  LDG.E.CONSTANT R8, desc[UR4][R42.64+0x4] ;  /* 0x000004042a087981 */ /* 0x000ee8000c1e9900 */
[----:B------:R-:W4:Y:S04]  /*0310*/  LDG.E.CONSTANT R10, desc[UR4][R42.64+0x8] ;  /* 0x000008042a0a7981 */ /* 0x000f28000c1e9900 */
[----:B------:R-:W5:Y:S04]  /*0320*/  LDG.E.CONSTANT R9, desc[UR4][R42.64+0xc] ;  /* 0x00000c042a097981 */ /* 0x000f68000c1e9900 */
[----:B------:R-:W5:Y:S04]  /*0330*/  LDG.E.CONSTANT R13, desc[UR4][R42.64+0x10] ;  /* 0x000010042a0d7981 */ /* 0x000f68000c1e9900 */
[----:B------:R-:W5:Y:S04]  /*0340*/  LDG.E.CONSTANT R17, desc[UR4][R42.64+0x14] ;  /* 0x000014042a117981 */ /* 0x000f68000c1e9900 */
[----:B------:R-:W5:Y:S04]  /*0350*/  LDG.E.CONSTANT R19, desc[UR4][R42.64+0x18] ;  /* 0x000018042a137981 */ /* 0x000f68000c1e9900 */
[----:B------:R-:W5:Y:S04]  /*0360*/  LDG.E.CONSTANT R21, desc[UR4][R42.64+0x1c] ;  /* 0x00001c042a157981 */ /* 0x000f68000c1e9900 */
[----:B------:R-:W5:Y:S01]  /*0370*/  LDG.E.CONSTANT R3, desc[UR4][R42.64+0x20] ;  /* 0x000020042a037981 */ /* 0x000f62000c1e9900 */
[----:B--2---:R-:W-:-:S03]  /*0380*/  FFMA R11, R36, R5, RZ ;  /* 0x00000005240b7223 */ /* 0x004fc600000000ff */
[----:B------:R-:W0:Y:S01]  /*0390*/  LDS.128 R4, [R40+0x130] ;  /* 0x0001300028047984 */ /* 0x000e220000000c00 */
[----:B---3--:R-:W-:-:S03]  /*03a0*/  FFMA R11, R24, R8, R11 ;  /* 0x00000008180b7223 */ /* 0x008fc6000000000b */
[----:B------:R-:W2:Y:S01]  /*03b0*/  LDG.E.CONSTANT R24, desc[UR4][R42.64+0x8c] ;  /* 0x00008c042a187981 */ /* 0x000ea2000c1e9900 */
[----:B----4-:R-:W-:-:S03]  /*03c0*/  FFMA R11, R28, R10, R11 ;  /* 0x0000000a1c0b7223 */ /* 0x010fc6000000000b */
[----:B------:R-:W3:Y:S01]  /*03d0*/  LDG.E.CONSTANT R28, desc[UR4][R42.64+0x84] ;  /* 0x000084042a1c7981 */ /* 0x000ee2000c1e9900 */
[----:B-----5:R-:W-:-:S03]  /*03e0*/  FFMA R15, R32, R9, R11 ;  /* 0x00000009200f7223 */ /* 0x020fc6000000000b */
[----:B------:R-:W1:Y:S01]  /*03f0*/  LDS.128 R8, [R40+0x140] ;  /* 0x0001400028087984 */ /* 0x000e620000000c00 */
[----:B0-----:R-:W-:-:S03]  /*0400*/  FFMA R23, R4, R13, R15 ;  /* 0x0000000d04177223 */ /* 0x001fc6000000000f */
[----:B------:R-:W0:Y:S04]  /*0410*/  LDS.128 R12, [R40+0x240] ;  /* 0x00024000280c7984 */ /* 0x000e280000000c00 */
[----:B------:R-:W4:Y:S01]  /*0420*/  LDG.E.CONSTANT R4, desc[UR4][R42.64+0x44] ;  /* 0x000044042a047981 */ /* 0x000f22000c1e9900 */
[----:B-1----:R-:W-:-:S03]  /*0430*/  FFMA R17, R8, R17, R23 ;  /* 0x0000001108117223 */ /* 0x002fc60000000017 */
[----:B------:R-:W5:Y:S01]  /*0440*/  LDG.E.CONSTANT R8, desc[UR4][R42.64+0x38] ;  /* 0x000038042a087981 */ /* 0x000f62000c1e9900 */
[----:B0-----:R-:W-:-:S03]  /*0450*/  FFMA R23, R12, R19, R17 ;  /* 0x000000130c177223 */ /* 0x001fc60000000011 */
[----:B------:R-:W0:Y:S04]  /*0460*/  LDS.128 R16, [R40+0x250] ;  /* 0x0002500028107984 */ /* 0x000e280000000c00 */
[----:B------:R-:W2:Y:S01]  /*0470*/  LDG.E.CONSTANT R12, desc[UR4][R42.64+0x34] ;  /* 0x000034042a0c7981 */ /* 0x000ea2000c1e9900 */
[----:B0-----:R-:W-:-:S03]  /*0480*/  FFMA R45, R16, R21, R23 ;  /* 0x00000015102d7223 */ /* 0x001fc60000000017 */
[----:B------:R-:W0:Y:S04]  /*0490*/  LDS.128 R20, [R40+0x260] ;  /* 0x0002600028147984 */ /* 0x000e280000000c00 */
[----:B------:R-:W3:Y:S01]  /*04a0*/  LDG.E.CONSTANT R16, desc[UR4][R42.64+0x3c] ;  /* 0x00003c042a107981 */ /* 0x000ee2000c1e9900 */
[----:B0-----:R-:W-:-:S03]  /*04b0*/  FFMA R20, R20, R3, R45 ;  /* 0x0000000314147223 */ /* 0x001fc6000000002d */
[----:B------:R-:W4:Y:S04]  /*04c0*/  LDG.E.CONSTANT R3, desc[UR4][R42.64+0x24] ;  /* 0x000024042a037981 */ /* 0x000f28000c1e9900 */
[----:B------:R-:W5:Y:S01]  /*04d0*/  LDG.E.CONSTANT R45, desc[UR4][R42.64+0x28] ;  /* 0x000028042a2d7981 */ /* 0x000f62000c1e9900 */
[----:B----4-:R-:W-:-:S03]  /*04e0*/  FFMA R20, R3, R37, R20 ;  /* 0x0000002503147223 */ /* 0x010fc60000000014 */
[----:B------:R-:W4:Y:S01]  /*04f0*/  LDG.E.CONSTANT R3, desc[UR4][R42.64+0x2c] ;  /* 0x00002c042a037981 */ /* 0x000f22000c1e9900 */
[----:B-----5:R-:W-:-:S03]  /*0500*/  FFMA R20, R45, R25, R20 ;  /* 0x000000192d147223 */ /* 0x020fc60000000014 */
[----:B------:R-:W5:Y:S01]  /*0510*/  LDG.E.CONSTANT R25, desc[UR4][R42.64+0x30] ;  /* 0x000030042a197981 */ /* 0x000f62000c1e9900 */
[----:B----4-:R-:W-:-:S03]  /*0520*/  FFMA R20, R3, R29, R20 ;  /* 0x0000001d03147223 */ /* 0x010fc60000000014 */
[----:B------:R-:W4:Y:S01]  /*0530*/  LDG.E.CONSTANT R3, desc[UR4][R42.64+0x4c] ;  /* 0x00004c042a037981 */ /* 0x000f22000c1e9900 */
[----:B-----5:R-:W-:-:S03]  /*0540*/  FFMA R25, R25, R33, R20 ;  /* 0x0000002119197223 */ /* 0x020fc60000000014 */
[----:B------:R-:W5:Y:S01]  /*0550*/  LDG.E.CONSTANT R20, desc[UR4][R42.64+0x40] ;  /* 0x000040042a147981 */ /* 0x000f62000c1e9900 */
[----:B--2---:R-:W-:-:S03]  /*0560*/  FFMA R5, R12, R5, R25 ;  /* 0x000000050c057223 */ /* 0x004fc60000000019 */
[----:B------:R-:W2:Y:S01]  /*0570*/  LDG.E.CONSTANT R25, desc[UR4][R42.64+0x48] ;  /* 0x000048042a197981 */ /* 0x000ea2000c1e9900 */
[----:B------:R-:W-:-:S03]  /*0580*/  FFMA R29, R8, R9, R5 ;  /* 0x00000009081d7223 */ /* 0x000fc60000000005 */
[----:B------:R-:W4:Y:S04]  /*0590*/  LDG.E.CONSTANT R9, desc[UR4][R42.64+0x50] ;  /* 0x000050042a097981 */ /* 0x000f28000c1e9900 */
[----:B------:R-:W4:Y:S01]  /*05a0*/  LDG.E.CONSTANT R5, desc[UR4][R42.64+0x54] ;  /* 0x000054042a057981 */ /* 0x000f22000c1e9900 */
[----:B---3--:R-:W-:-:S03]  /*05b0*/  FFMA R13, R16, R13, R29 ;  /* 0x0000000d100d7223 */ /* 0x008fc6000000001d */
[----:B------:R-:W3:Y:S04]  /*05c0*/  LDG.E.CONSTANT R12, desc[UR4][R42.64+0x70] ;  /* 0x000070042a0c7981 */ /* 0x000ee8000c1e9900 */
[----:B------:R-:W3:Y:S04]  /*05d0*/  LDG.E.CONSTANT R8, desc[UR4][R42.64+0x74] ;  /* 0x000074042a087981 */ /* 0x000ee8000c1e9900 */
[----:B------:R-:W3:Y:S01]  /*05e0*/  LDG.E.CONSTANT R16, desc[UR4][R42.64+0x78] ;  /* 0x000078042a107981 */ /* 0x000ee2000c1e9900 */
[----:B-----5:R-:W-:-:S03]  /*05f0*/  FFMA R29, R20, R17, R13 ;  /* 0x00000011141d7223 */ /* 0x020fc6000000000d */
[----:B------:R-:W5:Y:S04]  /*0600*/  LDG.E.CONSTANT R13, desc[UR4][R42.64+0x58] ;  /* 0x000058042a0d7981 */ /* 0x000f68000c1e9900 */
[----:B------:R-:W3:Y:S01]  /*0610*/  LDG.E.CONSTANT R17, desc[UR4][R42.64+0x5c] ;  /* 0x00005c042a117981 */ /* 0x000ee2000c1e9900 */
[----:B------:R-:W-:-:S03]  /*0620*/  FFMA R4, R4, R21, R29 ;  /* 0x0000001504047223 */ /* 0x000fc6000000001d */
[----:B------:R-:W3:Y:S01]  /*0630*/  LDG.E.CONSTANT R29, desc[UR4][R42.64+0x60] ;  /* 0x000060042a1d7981 */ /* 0x000ee2000c1e9900 */
[----:B--2---:R-:W-:-:S03]  /*0640*/  FFMA R38, R25, R38, R4 ;  /* 0x0000002619267223 */ /* 0x004fc60000000004 */
[----:B------:R-:W2:Y:S04]  /*0650*/  LDG.E.CONSTANT R21, desc[UR4][R42.64+0x64] ;  /* 0x000064042a157981 */ /* 0x000ea8000c1e9900 */
[----:B------:R-:W2:Y:S04]  /*0660*/  LDG.E.CONSTANT R25, desc[UR4][R42.64+0x68] ;  /* 0x000068042a197981 */ /* 0x000ea8000c1e9900 */
[----:B------:R-:W2:Y:S01]  /*0670*/  LDG.E.CONSTANT R4, desc[UR4][R42.64+0x6c] ;  /* 0x00006c042a047981 */ /* 0x000ea2000c1e9900 */
[----:B----4-:R-:W-:-:S03]  /*0680*/  FFMA R26, R3, R26, R38 ;  /* 0x0000001a031a7223 */ /* 0x010fc60000000026 */
[----:B------:R-:W4:Y:S01]  /*0690*/  LDG.E.CONSTANT R20, desc[UR4][R42.64+0x7c] ;  /* 0x00007c042a147981 */ /* 0x000f22000c1e9900 */
[----:B------:R-:W-:-:S03]  /*06a0*/  FFMA R26, R9, R30, R26 ;  /* 0x0000001e091a7223 */ /* 0x000fc6000000001a */
[----:B------:R-:W4:Y:S01]  /*06b0*/  LDG.E.CONSTANT R30, desc[UR4][R42.64+0x80] ;  /* 0x000080042a1e7981 */ /* 0x000f22000c1e9900 */
[----:B------:R-:W-:-:S03]  /*06c0*/  FFMA R34, R5, R34, R26 ;  /* 0x0000002205227223 */ /* 0x000fc6000000001a */
[----:B------:R-:W4:Y:S01]  /*06d0*/  LDG.E.CONSTANT R26, desc[UR4][R42.64+0x88] ;  /* 0x000088042a1a7981 */ /* 0x000f22000c1e9900 */
[----:B------:R-:W-:-:S04]  /*06e0*/  LEA R41, R0, R41, 0xc ;  /* 0x0000002900297211 */ /* 0x000fc800078e60ff */
[----:B------:R-:W-:Y:S01]  /*06f0*/  LEA R41, R2, R41, 0x6 ;  /* 0x0000002902297211 */ /* 0x000fe200078e30ff */
[----:B-----5:R-:W-:-:S04]  /*0700*/  FFMA R6, R13, R6, R34 ;  /* 0x000000060d067223 */ /* 0x020fc80000000022 */
        /* <DEDUP_REMOVED lines=9> */
[----:B----4-:R-:W-:-:S04]  /*07a0*/  FFMA R7, R20, R7, R25 ;  /* 0x0000000714077223 */ /* 0x010fc80000000019 */
[----:B------:R-:W-:-:S04]  /*07b0*/  FFMA R7, R30, R11, R7 ;  /* 0x0000000b1e077223 */ /* 0x000fc80000000007 */
[----:B------:R-:W-:-:S04]  /*07c0*/  FFMA R7, R28, R15, R7 ;  /* 0x0000000f1c077223 */ /* 0x000fc80000000007 */
[----:B------:R-:W-:Y:S01]  /*07d0*/  FFMA R7, R26, R19, R7 ;  /* 0x000000131a077223 */ /* 0x000fe20000000007 */
[----:B0-----:R-:W-:-:S04]  /*07e0*/  IMAD.WIDE R4, R41, 0x4, R4 ;  /* 0x0000000429047825 */ /* 0x001fc800078e0204 */
[----:B------:R-:W-:-:S05]  /*07f0*/  FFMA R7, R24, R23, R7 ;  /* 0x0000001718077223 */ /* 0x000fca0000000007 */
[----:B------:R-:W-:Y:S01]  /*0800*/  STG.E desc[UR4][R4.64], R7 ;  /* 0x0000000704007986 */ /* 0x000fe2000c101904 */
[----:B------:R-:W-:Y:S05]  /*0810*/  EXIT ;  /* 0x000000000000794d */ /* 0x000fea0003800000 */
.L_x_1:
        /* <DEDUP_REMOVED lines=14> */
.L_x_39:


//--------------------- .text._Z12reverse_stepPfPKfP24curandStatePhilox4_32_10ifff --------------------------
	.section	.text._Z12reverse_stepPfPKfP24curandStatePhilox4_32_10ifff,"ax",@progbits
	.align	128
        .global         _Z12reverse_stepPfPKfP24curandStatePhilox4_32_10ifff
        .type           _Z12reverse_stepPfPKfP24curandStatePhilox4_32_10ifff,@function
        .size           _Z12reverse_stepPfPKfP24curandStatePhilox4_32_10ifff,(.L_x_37 - _Z12reverse_stepPfPKfP24curandStatePhilox4_32_10ifff)
        .other          _Z12reverse_stepPfPKfP24curandStatePhilox4_32_10ifff,@"STO_CUDA_ENTRY STV_DEFAULT"
_Z12reverse_stepPfPKfP24curandStatePhilox4_32_10ifff:
.text._Z12reverse_stepPfPKfP24curandStatePhilox4_32_10ifff:
[----:B------:R-:W-:Y:S01]  /*0000*/  LDC R1, c[0x0][0x37c] ;  /* 0x0000df00ff017b82 */ /* 0x000fe20000000800 */
[----:B------:R-:W0:Y:S07]  /*0010*/  S2R R3, SR_TID.X ;  /* 0x0000000000037919 */ /* 0x000e2e0000002100 */
[----:B------:R-:W0:Y:S01]  /*0020*/  S2UR UR4, SR_CTAID.X ;  /* 0x00000000000479c3 */ /* 0x000e220000002500 */
[----:B------:R-:W1:Y:S07]  /*0030*/  LDCU UR5, c[0x0][0x398] ;  /* 0x00007300ff0577ac */ /* 0x000e6e0008000800 */
[----:B------:R-:W0:Y:S02]  /*0040*/  LDC R4, c[0x0][0x360] ;  /* 0x0000d800ff047b82 */ /* 0x000e240000000800 */
[----:B0-----:R-:W-:-:S05]  /*0050*/  IMAD R4, R4, UR4, R3 ;  /* 0x0000000404047c24 */ /* 0x001fca000f8e0203 */
[----:B-1----:R-:W-:-:S13]  /*0060*/  ISETP.GE.AND P0, PT, R4, UR5, PT ;  /* 0x0000000504007c0c */ /* 0x002fda000bf06270 */
[----:B------:R-:W-:Y:S05]  /*0070*/  @P0 EXIT ;  /* 0x000000000000094d */ /* 0x000fea0003800000 */
[----:B------:R-:W0:Y:S01]  /*0080*/  LDC.64 R2, c[0x0][0x390] ;  /* 0x0000e400ff027b82 */ /* 0x000e220000000a00 */
[----:B------:R-:W1:Y:S01]  /*0090*/  LDCU.64 UR4, c[0x0][0x358] ;  /* 0x00006b00ff0477ac */ /* 0x000e620008000a00 */
[----:B0-----:R-:W-:-:S05]  /*00a0*/  IMAD.WIDE R2, R4, 0x40, R2 ;  /* 0x0000004004027825 */ /* 0x001fca00078e0202 */
[----:B-1----:R-:W2:Y:S01]  /*00b0*/  LDG.E R0, desc[UR4][R2.64+0x2c] ;  /* 0x00002c0402007981 */ /* 0x002ea2000c1e1900 */
[----:B------:R-:W-:Y:S01]  /*00c0*/  BSSY.RECONVERGENT B0, `(.L_x_2) ;  /* 0x000011b000007945 */ /* 0x000fe20003800200 */
[----:B--2---:R-:W-:-:S13]  /*00d0*/  ISETP.NE.AND P0, PT, R0, 0x1, PT ;  /* 0x000000010000780c */ /* 0x004fda0003f05270 */
[----:B------:R-:W-:Y:S05]  /*00e0*/  @!P0 BRA `(.L_x_3) ;  /* 0x0000001000588947 */ /* 0x000fea0003800000 */
[----:B------:R-:W2:Y:S01]  /*00f0*/  LDG.E R0, desc[UR4][R2.64+0x28] ;  /* 0x0000280402007981 */ /* 0x000ea2000c1e1900 */
[----:B------:R-:W-:Y:S01]  /*0100*/  BSSY.RECONVERGENT B1, `(.L_x_4) ;  /* 0x0000011000017945 */ /* 0x000fe20003800200 */
[C---:B--2---:R-:W-:Y:S02]  /*0110*/  ISETP.NE.AND P0, PT, R0.reuse, 0x1, PT ;  /* 0x000000010000780c */ /* 0x044fe40003f05270 */
[----:B------:R-:W-:-:S11]  /*0120*/  IADD3 R5, PT, PT, R0, 0x1, RZ ;  /* 0x0000000100057810 */ /* 0x000fd60007ffe0ff */
[----:B------:R-:W-:Y:S05]  /*0130*/  @!P0 BRA `(.L_x_5) ;  /* 0x0000000000308947 */ /* 0x000fea0003800000 */
[----:B------:R-:W-:-:S05]  /*0140*/  IMAD.MOV.U32 R7, RZ, RZ, -0x2 ;  /* 0xfffffffeff077424 */ /* 0x000fca00078e00ff */
[----:B------:R-:W-:-:S04]  /*0150*/  VIADDMNMX.U32 R0, R0, R7, 0x2, PT ;  /* 0x0000000200007446 */ /* 0x000fc80003800007 */
[----:B------:R-:W-:-:S04]  /*0160*/  SHF.L.U32 R0, R0, 0x2, RZ ;  /* 0x0000000200007819 */ /* 0x000fc800000006ff */
[----:B------:R-:W0:Y:S02]  /*0170*/  LDC R6, c[0x2][R0] ;  /* 0x0080000000067b82 */ /* 0x000e240000000800 */
[----:B0-----:R-:W-:-:S04]  /*0180*/  SHF.R.S32.HI R7, RZ, 0x1f, R6 ;  /* 0x0000001fff077819 */ /* 0x001fc80000011406 */
.L_x_29:
[----:B------:R-:W-:Y:S05]  /*0190*/  BRX R6 -0x1a0                                                             (*"BRANCH_TARGETS .L_x_30,.L_x_31,.L_x_32"*) ;  /* 0xfffffffc06987949 */ /* 0x000fea000383ffff */
.L_x_32:
[----:B------:R1:W5:Y:S01]  /*01a0*/  LDG.E R0, desc[UR4][R2.64+0x10] ;  /* 0x0000100402007981 */ /* 0x000362000c1e1900 */
[----:B------:R-:W-:Y:S05]  /*01b0*/  BRA `(.L_x_6) ;  /* 0x0000000000147947 */ /* 0x000fea0003800000 */
.L_x_30:
[----:B------:R2:W5:Y:S01]  /*01c0*/  LDG.E R0, desc[UR4][R2.64+0x18] ;  /* 0x0000180402007981 */ /* 0x000562000c1e1900 */
[----:B------:R-:W-:Y:S05]  /*01d0*/  BRA `(.L_x_6) ;  /* 0x00000000000c7947 */ /* 0x000fea0003800000 */
.L_x_31:
[----:B------:R0:W5:Y:S01]  /*01e0*/  LDG.E R0, desc[UR4][R2.64+0x1c] ;  /* 0x00001c0402007981 */ /* 0x000162000c1e1900 */
[----:B------:R-:W-:Y:S05]  /*01f0*/  BRA `(.L_x_6) ;  /* 0x0000000000047947 */ /* 0x000fea0003800000 */
.L_x_5:
[----:B------:R3:W5:Y:S02]  /*0200*/  LDG.E R0, desc[UR4][R2.64+0x14] ;  /* 0x0000140402007981 */ /* 0x000764000c1e1900 */
.L_x_6:
[----:B------:R-:W-:Y:S05]  /*0210*/  BSYNC.RECONVERGENT B1 ;  /* 0x0000000000017941 */ /* 0x000fea0003800200 */
.L_x_4:
[----:B------:R-:W-:Y:S01]  /*0220*/  ISETP.NE.AND P0, PT, R5, 0x4, PT ;  /* 0x000000040500780c */ /* 0x000fe20003f05270 */
[----:B------:R-:W-:-:S12]  /*0230*/  BSSY.RECONVERGENT B1, `(.L_x_7) ;  /* 0x000005a000017945 */ /* 0x000fd80003800200 */
[----:B------:R-:W-:Y:S05]  /*0240*/  @P0 BRA `(.L_x_8) ;  /* 0x0000000400600947 */ /* 0x000fea0003800000 */
[----:B------:R-:W4:Y:S01]  /*0250*/  LDG.E R5, desc[UR4][R2.64] ;  /* 0x0000000402057981 */ /* 0x000f22000c1e1900 */
[----:B------:R-:W-:Y:S01]  /*0260*/  BSSY.RECONVERGENT B2, `(.L_x_9) ;  /* 0x0000014000027945 */ /* 0x000fe20003800200 */
[----:B----4-:R-:W-:-:S05]  /*0270*/  VIADD R9, R5, 0x1 ;  /* 0x0000000105097836 */ /* 0x010fca0000000000 */
[----:B------:R4:W-:Y:S01]  /*0280*/  STG.E desc[UR4][R2.64], R9 ;  /* 0x0000000902007986 */ /* 0x0009e2000c101904 */
[----:B------:R-:W-:-:S13]  /*0290*/  ISETP.NE.AND P0, PT, R9, RZ, PT ;  /* 0x000000ff0900720c */ /* 0x000fda0003f05270 */
[----:B----4-:R-:W-:Y:S05]  /*02a0*/  @!P0 BRA `(.L_x_10) ;  /* 0x0000000000088947 */ /* 0x010fea0003800000 */
[----:B------:R4:W5:Y:S01]  /*02b0*/  LDG.E R11, desc[UR4][R2.64+0x4] ;  /* 0x00000404020b7981 */ /* 0x000962000c1e1900 */
[----:B------:R-:W-:Y:S05]  /*02c0*/  BRA `(.L_x_11) ;  /* 0x0000000000347947 */ /* 0x000fea0003800000 */
.L_x_10:
[----:B------:R-:W4:Y:S02]  /*02d0*/  LDG.E R11, desc[UR4][R2.64+0x4] ;  /* 0x00000404020b7981 */ /* 0x000f24000c1e1900 */
[----:B----4-:R-:W-:-:S04]  /*02e0*/  IADD3 R11, PT, PT, R11, 0x1, RZ ;  /* 0x000000010b0b7810 */ /* 0x010fc80007ffe0ff */
[----:B------:R-:W-:Y:S01]  /*02f0*/  ISETP.NE.AND P0, PT, R11, RZ, PT ;  /* 0x000000ff0b00720c */ /* 0x000fe20003f05270 */
[----:B------:R4:W-:-:S12]  /*0300*/  STG.E desc[UR4][R2.64+0x4], R11 ;  /* 0x0000040b02007986 */ /* 0x0009d8000c101904 */
[----:B----4-:R-:W-:Y:S05]  /*0310*/  @P0 BRA `(.L_x_11) ;  /* 0x0000000000200947 */ /* 0x010fea0003800000 */
[----:B------:R-:W4:Y:S02]  /*0320*/  LDG.E R6, desc[UR4][R2.64+0x8] ;  /* 0x0000080402067981 */ /* 0x000f24000c1e1900 */
[----:B----4-:R-:W-:-:S05]  /*0330*/  VIADD R7, R6, 0x1 ;  /* 0x0000000106077836 */ /* 0x010fca0000000000 */
[----:B------:R-:W-:-:S13]  /*0340*/  ISETP.NE.AND P0, PT, R7, RZ, PT ;  /* 0x000000ff0700720c */ /* 0x000fda0003f05270 */
[----:B------:R-:W4:Y:S01]  /*0350*/  @!P0 LDG.E R6, desc[UR4][R2.64+0xc] ;  /* 0x00000c0402068981 */ /* 0x000f22000c1e1900 */
[----:B------:R-:W-:-:S03]  /*0360*/  IMAD.MOV.U32 R11, RZ, RZ, RZ ;  /* 0x000000ffff0b7224 */ /* 0x000fc600078e00ff */
[----:B------:R0:W-:Y:S01]  /*0370*/  STG.E desc[UR4][R2.64+0x8], R7 ;  /* 0x0000080702007986 */ /* 0x0001e2000c101904 */
[----:B----4-:R-:W-:-:S05]  /*0380*/  @!P0 IADD3 R13, PT, PT, R6, 0x1, RZ ;  /* 0x00000001060d8810 */ /* 0x010fca0007ffe0ff */
[----:B------:R0:W-:Y:S02]  /*0390*/  @!P0 STG.E desc[UR4][R2.64+0xc], R13 ;  /* 0x00000c0d02008986 */ /* 0x0001e4000c101904 */
.L_x_11:
[----:B------:R-:W-:Y:S05]  /*03a0*/  BSYNC.RECONVERGENT B2 ;  /* 0x0000000000027941 */ /* 0x000fea0003800200 */
.L_x_9:
[----:B0-----:R-:W2:Y:S04]  /*03b0*/  LDG.E.64 R12, desc[UR4][R2.64+0x8] ;  /* 0x00000804020c7981 */ /* 0x001ea8000c1e1b00 */
[----:B------:R-:W3:Y:S01]  /*03c0*/  LDG.E.64 R6, desc[UR4][R2.64+0x20] ;  /* 0x0000200402067981 */ /* 0x000ee2000c1e1b00 */
[----:B------:R-:W-:-:S04]  /*03d0*/  IMAD.HI.U32 R10, R9, -0x2daee0ad, RZ ;  /* 0xd2511f53090a7827 */ /* 0x000fc800078e00ff */
[----:B------:R-:W-:-:S05]  /*03e0*/  HFMA2 R14, -RZ, RZ, -50.53125, 0.007152557373046875 ;  /* 0xd2511f53ff0e7431 */ /* 0x000fca00000001ff */
[----:B------:R-:W-:Y:S02]  /*03f0*/  IMAD R5, R5, R14, -0x2daee0ad ;  /* 0xd2511f5305057424 */ /* 0x000fe400078e020e */
[----:B--2---:R-:W-:Y:S01]  /*0400*/  IMAD.WIDE.U32 R8, R12, -0x326172a9, RZ ;  /* 0xcd9e8d570c087825 */ /* 0x004fe200078e00ff */
[----:B---3--:R-:W-:-:S04]  /*0410*/  LOP3.LUT R10, R7, R13, R10, 0x96, !PT ;  /* 0x0000000d070a7212 */ /* 0x008fc800078e960a */
[C---:B-----5:R-:W-:Y:S01]  /*0420*/  LOP3.LUT R12, R6.reuse, R9, R11, 0x96, !PT ;  /* 0x00000009060c7212 */ /* 0x060fe200078e960b */
[----:B------:R-:W-:Y:S01]  /*0430*/  VIADD R9, R6, 0x9e3779b9 ;  /* 0x9e3779b906097836 */ /* 0x000fe20000000000 */
[----:B------:R-:W-:Y:S01]  /*0440*/  IADD3 R14, PT, PT, R7, -0x4498517b, RZ ;  /* 0xbb67ae85070e7810 */ /* 0x000fe20007ffe0ff */
[----:B------:R-:W-:-:S04]  /*0450*/  IMAD.WIDE.U32 R10, R10, -0x326172a9, RZ ;  /* 0xcd9e8d570a0a7825 */ /* 0x000fc800078e00ff */
[----:B------:R-:W-:Y:S01]  /*0460*/  IMAD.WIDE.U32 R12, R12, -0x2daee0ad, RZ ;  /* 0xd2511f530c0c7825 */ /* 0x000fe200078e00ff */
[----:B------:R-:W-:-:S03]  /*0470*/  LOP3.LUT R9, R9, R8, R11, 0x96, !PT ;  /* 0x0000000809097212 */ /* 0x000fc600078e960b */
[----:B------:R-:W-:Y:S01]  /*0480*/  VIADD R11, R7, 0x76cf5d0a ;  /* 0x76cf5d0a070b7836 */ /* 0x000fe20000000000 */
[----:B------:R-:W-:Y:S01]  /*0490*/  LOP3.LUT R14, R14, R13, R5, 0x96, !PT ;  /* 0x0000000d0e0e7212 */ /* 0x000fe200078e9605 */
[----:B------:R-:W-:Y:S01]  /*04a0*/  IMAD.WIDE.U32 R8, R9, -0x2daee0ad, RZ ;  /* 0xd2511f5309087825 */ /* 0x000fe200078e00ff */
[----:B------:R-:W-:-:S03]  /*04b0*/  IADD3 R5, PT, PT, R6, 0x3c6ef372, RZ ;  /* 0x3c6ef37206057810 */ /* 0x000fc60007ffe0ff */
[----:B------:R-:W-:Y:S01]  /*04c0*/  IMAD.WIDE.U32 R14, R14, -0x326172a9, RZ ;  /* 0xcd9e8d570e0e7825 */ /* 0x000fe200078e00ff */
[----:B------:R-:W-:-:S03]  /*04d0*/  LOP3.LUT R11, R9, R11, R12, 0x96, !PT ;  /* 0x0000000b090b7212 */ /* 0x000fc600078e960c */
[----:B------:R-:W-:Y:S01]  /*04e0*/  VIADD R9, R6, 0xdaa66d2b ;  /* 0xdaa66d2b06097836 */ /* 0x000fe20000000000 */
[----:B------:R-:W-:Y:S01]  /*04f0*/  LOP3.LUT R5, R15, R10, R5, 0x96, !PT ;  /* 0x0000000a0f057212 */ /* 0x000fe200078e9605 */
[----:B------:R-:W-:-:S04]  /*0500*/  IMAD.WIDE.U32 R10, R11, -0x326172a9, RZ ;  /* 0xcd9e8d570b0a7825 */ /* 0x000fc800078e00ff */
[----:B------:R-:W-:Y:S01]  /*0510*/  IMAD.WIDE.U32 R12, R5, -0x2daee0ad, RZ ;  /* 0xd2511f53050c7825 */ /* 0x000fe200078e00ff */
[----:B------:R-:W-:Y:S02]  /*0520*/  IADD3 R5, PT, PT, R7, 0x32370b8f, RZ ;  /* 0x32370b8f07057810 */ /* 0x000fe40007ffe0ff */
[----:B------:R-:W-:Y:S01]  /*0530*/  LOP3.LUT R9, R11, R14, R9, 0x96, !PT ;  /* 0x0000000e0b097212 */ /* 0x000fe200078e9609 */
[----:B------:R-:W-:Y:S01]  /*0540*/  VIADD R11, R7, 0xed9eba14 ;  /* 0xed9eba14070b7836 */ /* 0x000fe20000000000 */
[----:B------:R-:W-:-:S03]  /*0550*/  LOP3.LUT R5, R13, R8, R5, 0x96, !PT ;  /* 0x000000080d057212 */ /* 0x000fc600078e9605 */
[----:B------:R-:W-:-:S04]  /*0560*/  IMAD.WIDE.U32 R8, R9, -0x2daee0ad, RZ ;  /* 0xd2511f5309087825 */ /* 0x000fc800078e00ff */
[----:B------:R-:W-:Y:S01]  /*0570*/  IMAD.WIDE.U32 R14, R5, -0x326172a9, RZ ;  /* 0xcd9e8d57050e7825 */ /* 0x000fe200078e00ff */
[C---:B------:R-:W-:Y:S02]  /*0580*/  IADD3 R5, PT, PT, R6.reuse, 0x78dde6e4, RZ ;  /* 0x78dde6e406057810 */ /* 0x040fe40007ffe0ff */
[----:B------:R-:W-:Y:S01]  /*0590*/  LOP3.LUT R11, R9, R12, R11, 0x96, !PT ;  /* 0x0000000c090b7212 */ /* 0x000fe200078e960b */
[----:B------:R-:W-:Y:S01]  /*05a0*/  VIADD R9, R6, 0x1715609d ;  /* 0x1715609d06097836 */ /* 0x000fe20000000000 */
[----:B------:R-:W-:-:S03]  /*05b0*/  LOP3.LUT R5, R15, R10, R5, 0x96, !PT ;  /* 0x0000000a0f057212 */ /* 0x000fc600078e9605 */
[----:B------:R-:W-:-:S04]  /*05c0*/  IMAD.WIDE.U32 R10, R11, -0x326172a9, RZ ;  /* 0xcd9e8d570b0a7825 */ /* 0x000fc800078e00ff */
[----:B------:R-:W-:Y:S01]  /*05d0*/  IMAD.WIDE.U32 R12, R5, -0x2daee0ad, RZ ;  /* 0xd2511f53050c7825 */ /* 0x000fe200078e00ff */
[----:B------:R-:W-:Y:S02]  /*05e0*/  IADD3 R5, PT, PT, R7, -0x56f99767, RZ ;  /* 0xa906689907057810 */ /* 0x000fe40007ffe0ff */
[----:B------:R-:W-:Y:S01]  /*05f0*/  LOP3.LUT R9, R11, R14, R9, 0x96, !PT ;  /* 0x0000000e0b097212 */ /* 0x000fe200078e9609 */
[----:B------:R-:W-:Y:S01]  /*0600*/  VIADD R11, R7, 0x646e171e ;  /* 0x646e171e070b7836 */ /* 0x000fe20000000000 */
[----:B------:R-:W-:-:S03]  /*0610*/  LOP3.LUT R5, R13, R8, R5, 0x96, !PT ;  /* 0x000000080d057212 */ /* 0x000fc600078e9605 */
[----:B------:R-:W-:-:S04]  /*0620*/  IMAD.WIDE.U32 R8, R9, -0x2daee0ad, RZ ;  /* 0xd2511f5309087825 */ /* 0x000fc800078e00ff */
[----:B------:R-:W-:Y:S01]  /*0630*/  IMAD.WIDE.U32 R14, R5, -0x326172a9, RZ ;  /* 0xcd9e8d57050e7825 */ /* 0x000fe200078e00ff */
[C---:B------:R-:W-:Y:S02]  /*0640*/  IADD3 R5, PT, PT, R6.reuse, -0x4ab325aa, RZ ;  /* 0xb54cda5606057810 */ /* 0x040fe40007ffe0ff */
[----:B------:R-:W-:Y:S01]  /*0650*/  LOP3.LUT R11, R9, R12, R11, 0x96, !PT ;  /* 0x0000000c090b7212 */ /* 0x000fe200078e960b */
[----:B------:R-:W-:Y:S01]  /*0660*/  VIADD R9, R6, 0x5384540f ;  /* 0x5384540f06097836 */ /* 0x000fe20000000000 */
[----:B------:R-:W-:-:S03]  /*0670*/  LOP3.LUT R5, R15, R10, R5, 0x96, !PT ;  /* 0x0000000a0f057212 */ /* 0x000fc600078e9605 */
[----:B------:R-:W-:-:S04]  /*0680*/  IMAD.WIDE.U32 R10, R11, -0x326172a9, RZ ;  /* 0xcd9e8d570b0a7825 */ /* 0x000fc800078e00ff */
[----:B------:R-:W-:Y:S01]  /*0690*/  IMAD.WIDE.U32 R12, R5, -0x2daee0ad, RZ ;  /* 0xd2511f53050c7825 */ /* 0x000fe200078e00ff */
[----:B------:R-:W-:Y:S02]  /*06a0*/  IADD3 R5, PT, PT, R7, 0x1fd5c5a3, RZ ;  /* 0x1fd5c5a307057810 */ /* 0x000fe40007ffe0ff */
[----:B------:R-:W-:Y:S01]  /*06b0*/  LOP3.LUT R14, R11, R14, R9, 0x96, !PT ;  /* 0x0000000e0b0e7212 */ /* 0x000fe200078e9609 */
[----:B------:R-:W-:Y:S01]  /*06c0*/  VIADD R11, R7, 0xdb3d7428 ;  /* 0xdb3d7428070b7836 */ /* 0x000fe20000000000 */
[----:B------:R-:W-:Y:S02]  /*06d0*/  LOP3.LUT R8, R13, R8, R5, 0x96, !PT ;  /* 0x000000080d087212 */ /* 0x000fe400078e9605 */
[----:B------:R-:W-:Y:S01]  /*06e0*/  IADD3 R5, PT, PT, R6, -0xe443238, RZ ;  /* 0xf1bbcdc806057810 */ /* 0x000fe20007ffe0ff */
[----:B------:R-:W-:Y:S01]  /*06f0*/  IMAD.WIDE.U32 R14, R14, -0x2daee0ad, RZ ;  /* 0xd2511f530e0e7825 */ /* 0x000fe200078e00ff */
[----:B------:R-:W-:-:S03]  /*0700*/  IADD3 R7, PT, PT, R7, -0x695add53, RZ ;  /* 0x96a522ad07077810 */ /* 0x000fc60007ffe0ff */
[----:B------:R-:W-:Y:S01]  /*0710*/  IMAD.WIDE.U32 R8, R8, -0x326172a9, RZ ;  /* 0xcd9e8d5708087825 */ /* 0x000fe200078e00ff */
[----:B------:R-:W-:-:S04]  /*0720*/  LOP3.LUT R11, R15, R12, R11, 0x96, !PT ;  /* 0x0000000c0f0b7212 */ /* 0x000fc800078e960b */
[----:B------:R-:W-:Y:S01]  /*0730*/  LOP3.LUT R5, R9, R10, R5, 0x96, !PT ;  /* 0x0000000a09057212 */ /* 0x000fe200078e9605 */
[----:B------:R-:W-:-:S04]  /*0740*/  IMAD.WIDE.U32 R10, R11, -0x326172a9, RZ ;  /* 0xcd9e8d570b0a7825 */ /* 0x000fc800078e00ff */
[----:B------:R-:W-:Y:S02]  /*0750*/  VIADD R9, R6, 0x8ff34781 ;  /* 0x8ff3478106097836 */ /* 0x000fe40000000000 */
[----:B------:R-:W-:-:S03]  /*0760*/  IMAD.WIDE.U32 R12, R5, -0x2daee0ad, RZ ;  /* 0xd2511f53050c7825 */ /* 0x000fc600078e00ff */
[----:B------:R-:W-:Y:S01]  /*0770*/  LOP3.LUT R8, R11, R8, R9, 0x96, !PT ;  /* 0x000000080b087212 */ /* 0x000fe200078e9609 */
[----:B------:R-:W-:Y:S01]  /*0780*/  IMAD.MOV.U32 R9, RZ, RZ, R10 ;  /* 0x000000ffff097224 */ /* 0x000fe200078e000a */
[----:B------:R-:W-:Y:S01]  /*0790*/  LOP3.LUT R10, R13, R14, R7, 0x96, !PT ;  /* 0x0000000e0d0a7212 */ /* 0x000fe200078e9607 */
[----:B------:R-:W-:Y:S01]  /*07a0*/  IMAD.MOV.U32 R5, RZ, RZ, RZ ;  /* 0x000000ffff057224 */ /* 0x000fe200078e00ff */
[----:B------:R-:W-:-:S05]  /*07b0*/  MOV R11, R12 ;  /* 0x0000000c000b7202 */ /* 0x000fca0000000f00 */
[----:B------:R0:W-:Y:S02]  /*07c0*/  STG.E.128 desc[UR4][R2.64+0x10], R8 ;  /* 0x0000100802007986 */ /* 0x0001e4000c101d04 */
.L_x_8:
[----:B------:R-:W-:Y:S05]  /*07d0*/  BSYNC.RECONVERGENT B1 ;  /* 0x0000000000017941 */ /* 0x000fea0003800200 */
.L_x_7:
[C---:B0-----:R-:W-:Y:S01]  /*07e0*/  IADD3 R9, PT, PT, R5.reuse, 0x1, RZ ;  /* 0x0000000105097810 */ /* 0x041fe20007ffe0ff */
[----:B------:R-:W-:Y:S01]  /*07f0*/  BSSY.RECONVERGENT B1, `(.L_x_12) ;  /* 0x0000011000017945 */ /* 0x000fe20003800200 */
[----:B------:R-:W-:-:S03]  /*0800*/  ISETP.NE.AND P0, PT, R5, 0x1, PT ;  /* 0x000000010500780c */ /* 0x000fc60003f05270 */
[----:B------:R0:W-:Y:S10]  /*0810*/  STG.E desc[UR4][R2.64+0x28], R9 ;  /* 0x0000280902007986 */ /* 0x0001f4000c101904 */
[----:B------:R-:W-:Y:S05]  /*0820*/  @!P0 BRA `(.L_x_13) ;  /* 0x0000000000308947 */ /* 0x000fea0003800000 */
[----:B------:R-:W-:-:S05]  /*0830*/  IMAD.MOV.U32 R6, RZ, RZ, -0x2 ;  /* 0xfffffffeff067424 */ /* 0x000fca00078e00ff */
[----:B------:R-:W-:-:S04]  /*0840*/  VIADDMNMX.U32 R5, R5, R6, 0x2, PT ;  /* 0x0000000205057446 */ /* 0x000fc80003800006 */
[----:B------:R-:W-:-:S04]  /*0850*/  SHF.L.U32 R5, R5, 0x2, RZ ;  /* 0x0000000205057819 */ /* 0x000fc800000006ff */
[----:B------:R-:W0:Y:S02]  /*0860*/  LDC R6, c[0x2][R5+0xc] ;  /* 0x0080030005067b82 */ /* 0x000e240000000800 */
[----:B0-----:R-:W-:-:S04]  /*0870*/  SHF.R.S32.HI R7, RZ, 0x1f, R6 ;  /* 0x0000001fff077819 */ /* 0x001fc80000011406 */
.L_x_33:
[----:B------:R-:W-:Y:S05]  /*0880*/  BRX R6 -0x890                                                             (*"BRANCH_TARGETS .L_x_34,.L_x_35,.L_x_36"*) ;  /* 0xfffffff406dc7949 */ /* 0x000fea000383ffff */
.L_x_36:
[----:B------:R0:W5:Y:S01]  /*0890*/  LDG.E R5, desc[UR4][R2.64+0x10] ;  /* 0x0000100402057981 */ /* 0x000162000c1e1900 */
[----:B------:R-:W-:Y:S05]  /*08a0*/  BRA `(.L_x_14) ;  /* 0x0000000000147947 */ /* 0x000fea0003800000 */
.L_x_34:
[----:B------:R0:W5:Y:S01]  /*08b0*/  LDG.E R5, desc[UR4][R2.64+0x18] ;  /* 0x0000180402057981 */ /* 0x000162000c1e1900 */
[----:B------:R-:W-:Y:S05]  /*08c0*/  BRA `(.L_x_14) ;  /* 0x00000000000c7947 */ /* 0x000fea0003800000 */
.L_x_35:
[----:B------:R0:W5:Y:S01]  /*08d0*/  LDG.E R5, desc[UR4][R2.64+0x1c] ;  /* 0x00001c0402057981 */ /* 0x000162000c1e1900 */
[----:B------:R-:W-:Y:S05]  /*08e0*/  BRA `(.L_x_14) ;  /* 0x0000000000047947 */ /* 0x000fea0003800000 */
.L_x_13:
[----:B------:R0:W5:Y:S02]  /*08f0*/  LDG.E R5, desc[UR4][R2.64+0x14] ;  /* 0x0000140402057981 */ /* 0x000164000c1e1900 */
.L_x_14:
[----:B------:R-:W-:Y:S05]  /*0900*/  BSYNC.RECONVERGENT B1 ;  /* 0x0000000000017941 */ /* 0x000fea0003800200 */
.L_x_12:
[----:B------:R-:W-:Y:S01]  /*0910*/  ISETP.NE.AND P0, PT, R9, 0x4, PT ;  /* 0x000000040900780c */ /* 0x000fe20003f05270 */
[----:B------:R-:W-:-:S12]  /*0920*/  BSSY.RECONVERGENT B1, `(.L_x_15) ;  /* 0x000005a000017945 */ /* 0x000fd80003800200 */
[----:B------:R-:W-:Y:S05]  /*0930*/  @P0 BRA `(.L_x_16) ;  /* 0x0000000400600947 */ /* 0x000fea0003800000 */
[----:B------:R-:W0:Y:S01]  /*0940*/  LDG.E R10, desc[UR4][R2.64] ;  /* 0x00000004020a7981 */ /* 0x000e22000c1e1900 */
[----:B------:R-:W-:Y:S01]  /*0950*/  BSSY.RECONVERGENT B2, `(.L_x_17) ;  /* 0x0000014000027945 */ /* 0x000fe20003800200 */
[----:B0-----:R-:W-:-:S05]  /*0960*/  VIADD R9, R10, 0x1 ;  /* 0x000000010a097836 */ /* 0x001fca0000000000 */
[----:B------:R0:W-:Y:S01]  /*0970*/  STG.E desc[UR4][R2.64], R9 ;  /* 0x0000000902007986 */ /* 0x0001e2000c101904 */
[----:B------:R-:W-:-:S13]  /*0980*/  ISETP.NE.AND P0, PT, R9, RZ, PT ;  /* 0x000000ff0900720c */ /* 0x000fda0003f05270 */
[----:B0-----:R-:W-:Y:S05]  /*0990*/  @!P0 BRA `(.L_x_18) ;  /* 0x0000000000088947 */ /* 0x001fea0003800000 */
[----:B------:R0:W5:Y:S01]  /*09a0*/  LDG.E R11, desc[UR4][R2.64+0x4] ;  /* 0x00000404020b7981 */ /* 0x000162000c1e1900 */
[----:B------:R-:W-:Y:S05]  /*09b0*/  BRA `(.L_x_19) ;  /* 0x0000000000347947 */ /* 0x000fea0003800000 */
.L_x_18:
[----:B------:R-:W2:Y:S02]  /*09c0*/  LDG.E R11, desc[UR4][R2.64+0x4] ;  /* 0x00000404020b7981 */ /* 0x000ea4000c1e1900 */
[----:B--2---:R-:W-:-:S04]  /*09d0*/  IADD3 R11, PT, PT, R11, 0x1, RZ ;  /* 0x000000010b0b7810 */ /* 0x004fc80007ffe0ff */
[----:B------:R-:W-:Y:S01]  /*09e0*/  ISETP.NE.AND P0, PT, R11, RZ, PT ;  /* 0x000000ff0b00720c */ /* 0x000fe20003f05270 */
[----:B------:R0:W-:-:S12]  /*09f0*/  STG.E desc[UR4][R2.64+0x4], R11 ;  /* 0x0000040b02007986 */ /* 0x0001d8000c101904 */
[----:B0-----:R-:W-:Y:S05]  /*0a00*/  @P0 BRA `(.L_x_19) ;  /* 0x0000000000200947 */ /* 0x001fea0003800000 */
[----:B------:R-:W2:Y:S02]  /*0a10*/  LDG.E R6, desc[UR4][R2.64+0x8] ;  /* 0x0000080402067981 */ /* 0x000ea4000c1e1900 */
[----:B--2---:R-:W-:-:S05]  /*0a20*/  VIADD R7, R6, 0x1 ;  /* 0x0000000106077836 */ /* 0x004fca0000000000 */
[----:B------:R-:W-:-:S13]  /*0a30*/  ISETP.NE.AND P0, PT, R7, RZ, PT ;  /* 0x000000ff0700720c */ /* 0x000fda0003f05270 */
[----:B------:R-:W2:Y:S01]  /*0a40*/  @!P0 LDG.E R6, desc[UR4][R2.64+0xc] ;  /* 0x00000c0402068981 */ /* 0x000ea2000c1e1900 */
[----:B------:R-:W-:-:S03]  /*0a50*/  IMAD.MOV.U32 R11, RZ, RZ, RZ ;  /* 0x000000ffff0b7224 */ /* 0x000fc600078e00ff */
[----:B------:R0:W-:Y:S01]  /*0a60*/  STG.E desc[UR4][R2.64+0x8], R7 ;  /* 0x0000080702007986 */ /* 0x0001e2000c101904 */
[----:B--2---:R-:W-:-:S05]  /*0a70*/  @!P0 IADD3 R13, PT, PT, R6, 0x1, RZ ;  /* 0x00000001060d8810 */ /* 0x004fca0007ffe0ff */
[----:B------:R0:W-:Y:S02]  /*0a80*/  @!P0 STG.E desc[UR4][R2.64+0xc], R13 ;  /* 0x00000c0d02008986 */ /* 0x0001e4000c101904 */
.L_x_19:
[----:B------:R-:W-:Y:S05]  /*0a90*/  BSYNC.RECONVERGENT B2 ;  /* 0x0000000000027941 */ /* 0x000fea0003800200 */
.L_x_17:
[----:B0-----:R-:W2:Y:S04]  /*0aa0*/  LDG.E.64 R12, desc[UR4][R2.64+0x8] ;  /* 0x00000804020c7981 */ /* 0x001ea8000c1e1b00 */
[----:B------:R-:W3:Y:S01]  /*0ab0*/  LDG.E.64 R6, desc[UR4][R2.64+0x20] ;  /* 0x0000200402067981 */ /* 0x000ee2000c1e1b00 */
[----:B------:R-:W-:Y:S02]  /*0ac0*/  HFMA2 R15, -RZ, RZ, -50.53125, 0.007152557373046875 ;  /* 0xd2511f53ff0f7431 */ /* 0x000fe400000001ff */
[----:B------:R-:W-:Y:S01]  /*0ad0*/  IMAD.HI.U32 R14, R9, -0x2daee0ad, RZ ;  /* 0xd2511f53090e7827 */ /* 0x000fe200078e00ff */
[----:B------:R0:W-:Y:S03]  /*0ae0*/  STG.E desc[UR4][R2.64+0x28], RZ ;  /* 0x000028ff02007986 */ /* 0x0001e6000c101904 */
[----:B--2---:R-:W-:Y:S01]  /*0af0*/  IMAD.WIDE.U32 R8, R12, -0x326172a9, RZ ;  /* 0xcd9e8d570c087825 */ /* 0x004fe200078e00ff */
[----:B---3--:R-:W-:-:S04]  /*0b00*/  LOP3.LUT R13, R7, R13, R14, 0x96, !PT ;  /* 0x0000000d070d7212 */ /* 0x008fc800078e960e */
[----:B-----5:R-:W-:Y:S01]  /*0b10*/  LOP3.LUT R12, R6, R9, R11, 0x96, !PT ;  /* 0x00000009060c7212 */ /* 0x020fe200078e960b */
[----:B------:R-:W-:Y:S01]  /*0b20*/  IMAD R9, R10, R15, -0x2daee0ad ;  /* 0xd2511f530a097424 */ /* 0x000fe200078e020f */
[----:B------:R-:W-:Y:S01]  /*0b30*/  IADD3 R14, PT, PT, R7, -0x4498517b, RZ ;  /* 0xbb67ae85070e7810 */ /* 0x000fe20007ffe0ff */
[----:B------:R-:W-:-:S04]  /*0b40*/  IMAD.WIDE.U32 R10, R13, -0x326172a9, RZ ;  /* 0xcd9e8d570d0a7825 */ /* 0x000fc800078e00ff */
[----:B------:R-:W-:Y:S02]  /*0b50*/  VIADD R15, R6, 0x9e3779b9 ;  /* 0x9e3779b9060f7836 */ /* 0x000fe40000000000 */
[----:B------:R-:W-:-:S03]  /*0b60*/  IMAD.WIDE.U32 R12, R12, -0x2daee0ad, RZ ;  /* 0xd2511f530c0c7825 */ /* 0x000fc600078e00ff */
[----:B------:R-:W-:Y:S02]  /*0b70*/  LOP3.LUT R8, R15, R8, R11, 0x96, !PT ;  /* 0x000000080f087212 */ /* 0x000fe400078e960b */
[----:B------:R-:W-:Y:S01]  /*0b80*/  LOP3.LUT R14, R14, R13, R9, 0x96, !PT ;  /* 0x0000000d0e0e7212 */ /* 0x000fe200078e9609 */
[----:B------:R-:W-:Y:S01]  /*0b90*/  VIADD R13, R7, 0x76cf5d0a ;  /* 0x76cf5d0a070d7836 */ /* 0x000fe20000000000 */
[----:B------:R-:W-:Y:S01]  /*0ba0*/  IADD3 R11, PT, PT, R6, 0x3c6ef372, RZ ;  /* 0x3c6ef372060b7810 */ /* 0x000fe20007ffe0ff */
[----:B------:R-:W-:-:S04]  /*0bb0*/  IMAD.WIDE.U32 R8, R8, -0x2daee0ad, RZ ;  /* 0xd2511f5308087825 */ /* 0x000fc800078e00ff */
[----:B------:R-:W-:Y:S01]  /*0bc0*/  IMAD.WIDE.U32 R14, R14, -0x326172a9, RZ ;  /* 0xcd9e8d570e0e7825 */ /* 0x000fe200078e00ff */
[----:B------:R-:W-:Y:S02]  /*0bd0*/  LOP3.LUT R13, R9, R13, R12, 0x96, !PT ;  /* 0x0000000d090d7212 */ /* 0x000fe400078e960c */
[----:B------:R-:W-:Y:S02]  /*0be0*/  IADD3 R9, PT, PT, R6, -0x255992d5, RZ ;  /* 0xdaa66d2b06097810 */ /* 0x000fe40007ffe0ff */
[----:B------:R-:W-:Y:S01]  /*0bf0*/  LOP3.LUT R12, R15, R10, R11, 0x96, !PT ;  /* 0x0000000a0f0c7212 */ /* 0x000fe200078e960b */
[----:B------:R-:W-:-:S04]  /*0c00*/  IMAD.WIDE.U32 R10, R13, -0x326172a9, RZ ;  /* 0xcd9e8d570d0a7825 */ /* 0x000fc800078e00ff */
[----:B------:R-:W-:Y:S01]  /*0c10*/  IMAD.WIDE.U32 R12, R12, -0x2daee0ad, RZ ;  /* 0xd2511f530c0c7825 */ /* 0x000fe200078e00ff */
[----:B------:R-:W-:Y:S02]  /*0c20*/  LOP3.LUT R9, R11, R14, R9, 0x96, !PT ;  /* 0x0000000e0b097212 */ /* 0x000fe400078e9609 */
[----:B------:R-:W-:Y:S01]  /*0c30*/  IADD3 R11, PT, PT, R6, 0x78dde6e4, RZ ;  /* 0x78dde6e4060b7810 */ /* 0x000fe20007ffe0ff */
[----:B------:R-:W-:-:S05]  /*0c40*/  VIADD R15, R7, 0x32370b8f ;  /* 0x32370b8f070f7836 */ /* 0x000fca0000000000 */
[----:B------:R-:W-:Y:S01]  /*0c50*/  LOP3.LUT R15, R13, R8, R15, 0x96, !PT ;  /* 0x000000080d0f7212 */ /* 0x000fe200078e960f */
[----:B------:R-:W-:Y:S01]  /*0c60*/  IMAD.WIDE.U32 R8, R9, -0x2daee0ad, RZ ;  /* 0xd2511f5309087825 */ /* 0x000fe200078e00ff */
[----:B------:R-:W-:-:S03]  /*0c70*/  IADD3 R13, PT, PT, R7, -0x126145ec, RZ ;  /* 0xed9eba14070d7810 */ /* 0x000fc60007ffe0ff */
[----:B------:R-:W-:Y:S01]  /*0c80*/  IMAD.WIDE.U32 R14, R15, -0x326172a9, RZ ;  /* 0xcd9e8d570f0e7825 */ /* 0x000fe200078e00ff */
[----:B------:R-:W-:-:S03]  /*0c90*/  LOP3.LUT R13, R9, R12, R13, 0x96, !PT ;  /* 0x0000000c090d7212 */ /* 0x000fc600078e960d */
[----:B------:R-:W-:Y:S01]  /*0ca0*/  VIADD R9, R6, 0x1715609d ;  /* 0x1715609d06097836 */ /* 0x000fe20000000000 */
        /* <DEDUP_REMOVED lines=8> */
[----:B------:R-:W-:-:S03]  /*0d30*/  IADD3 R13, PT, PT, R7, 0x646e171e, RZ ;  /* 0x646e171e070d7810 */ /* 0x000fc60007ffe0ff */
[----:B------:R-:W-:Y:S01]  /*0d40*/  IMAD.WIDE.U32 R14, R15, -0x326172a9, RZ ;  /* 0xcd9e8d570f0e7825 */ /* 0x000fe200078e00ff */
[----:B------:R-:W-:Y:S02]  /*0d50*/  LOP3.LUT R13, R9, R12, R13, 0x96, !PT ;  /* 0x0000000c090d7212 */ /* 0x000fe400078e960d */
[----:B------:R-:W-:Y:S02]  /*0d60*/  IADD3 R9, PT, PT, R6, 0x5384540f, RZ ;  /* 0x5384540f06097810 */ /* 0x000fe40007ffe0ff */
[----:B------:R-:W-:Y:S01]  /*0d70*/  LOP3.LUT R12, R15, R10, R11, 0x96, !PT ;  /* 0x0000000a0f0c7212 */ /* 0x000fe200078e960b */
[----:B------:R-:W-:Y:S01]  /*0d80*/  IMAD.WIDE.U32 R10, R13, -0x326172a9, RZ ;  /* 0xcd9e8d570d0a7825 */ /* 0x000fe200078e00ff */
[----:B------:R-:W-:-:S03]  /*0d90*/  IADD3 R15, PT, PT, R7, 0x1fd5c5a3, RZ ;  /* 0x1fd5c5a3070f7810 */ /* 0x000fc60007ffe0ff */
[----:B------:R-:W-:Y:S01]  /*0da0*/  IMAD.WIDE.U32 R12, R12, -0x2daee0ad, RZ ;  /* 0xd2511f530c0c7825 */ /* 0x000fe200078e00ff */
[----:B------:R-:W-:Y:S02]  /*0db0*/  LOP3.LUT R14, R11, R14, R9, 0x96, !PT ;  /* 0x0000000e0b0e7212 */ /* 0x000fe400078e9609 */
[----:B------:R-:W-:Y:S02]  /*0dc0*/  IADD3 R11, PT, PT, R6, -0xe443238, RZ ;  /* 0xf1bbcdc8060b7810 */ /* 0x000fe40007ffe0ff */
[----:B------:R-:W-:Y:S01]  /*0dd0*/  LOP3.LUT R8, R13, R8, R15, 0x96, !PT ;  /* 0x000000080d087212 */ /* 0x000fe200078e960f */
[----:B------:R-:W-:-:S04]  /*0de0*/  IMAD.WIDE.U32 R14, R14, -0x2daee0ad, RZ ;  /* 0xd2511f530e0e7825 */ /* 0x000fc800078e00ff */
[----:B------:R-:W-:Y:S02]  /*0df0*/  VIADD R13, R7, 0xdb3d7428 ;  /* 0xdb3d7428070d7836 */ /* 0x000fe40000000000 */
[----:B------:R-:W-:-:S03]  /*0e00*/  IMAD.WIDE.U32 R8, R8, -0x326172a9, RZ ;  /* 0xcd9e8d5708087825 */ /* 0x000fc600078e00ff */
[----:B------:R-:W-:Y:S01]  /*0e10*/  LOP3.LUT R13, R15, R12, R13, 0x96, !PT ;  /* 0x0000000c0f0d7212 */ /* 0x000fe200078e960d */
[----:B------:R-:W-:Y:S01]  /*0e20*/  VIADD R7, R7, 0x96a522ad ;  /* 0x96a522ad07077836 */ /* 0x000fe20000000000 */
[----:B------:R-:W-:Y:S02]  /*0e30*/  LOP3.LUT R12, R9, R10, R11, 0x96, !PT ;  /* 0x0000000a090c7212 */ /* 0x000fe400078e960b */
[----:B------:R-:W-:Y:S01]  /*0e40*/  IADD3 R9, PT, PT, R6, -0x700cb87f, RZ ;  /* 0x8ff3478106097810 */ /* 0x000fe20007ffe0ff */
[----:B------:R-:W-:-:S04]  /*0e50*/  IMAD.WIDE.U32 R10, R13, -0x326172a9, RZ ;  /* 0xcd9e8d570d0a7825 */ /* 0x000fc800078e00ff */
[----:B------:R-:W-:Y:S01]  /*0e60*/  IMAD.WIDE.U32 R12, R12, -0x2daee0ad, RZ ;  /* 0xd2511f530c0c7825 */ /* 0x000fe200078e00ff */
[----:B------:R-:W-:Y:S02]  /*0e70*/  LOP3.LUT R8, R11, R8, R9, 0x96, !PT ;  /* 0x000000080b087212 */ /* 0x000fe400078e9609 */
[----:B------:R-:W-:Y:S02]  /*0e80*/  MOV R9, R10 ;  /* 0x0000000a00097202 */ /* 0x000fe40000000f00 */
[----:B------:R-:W-:Y:S02]  /*0e90*/  LOP3.LUT R10, R13, R14, R7, 0x96, !PT ;  /* 0x0000000e0d0a7212 */ /* 0x000fe400078e9607 */
[----:B------:R-:W-:-:S05]  /*0ea0*/  MOV R11, R12 ;  /* 0x0000000c000b7202 */ /* 0x000fca0000000f00 */
[----:B------:R0:W-:Y:S02]  /*0eb0*/  STG.E.128 desc[UR4][R2.64+0x10], R8 ;  /* 0x0000100802007986 */ /* 0x0001e4000c101d04 */
.L_x_16:
[----:B------:R-:W-:Y:S05]  /*0ec0*/  BSYNC.RECONVERGENT B1 ;  /* 0x0000000000017941 */ /* 0x000fea0003800200 */
.L_x_15:
[----:B-----5:R-:W-:Y:S01]  /*0ed0*/  I2FP.F32.U32 R0, R0 ;  /* 0x0000000000007245 */ /* 0x020fe20000201000 */
[----:B------:R-:W-:Y:S01]  /*0ee0*/  IMAD.MOV.U32 R7, RZ, RZ, 0x2f800000 ;  /* 0x2f800000ff077424 */ /* 0x000fe200078e00ff */
[----:B------:R-:W-:Y:S01]  /*0ef0*/  I2FP.F32.U32 R5, R5 ;  /* 0x0000000500057245 */ /* 0x000fe20000201000 */
[----:B0-----:R-:W-:Y:S01]  /*0f00*/  IMAD.MOV.U32 R9, RZ, RZ, 0x3e055027 ;  /* 0x3e055027ff097424 */ /* 0x001fe200078e00ff */
[----:B------:R-:W-:Y:S01]  /*0f10*/  BSSY.RECONVERGENT B1, `(.L_x_20) ;  /* 0x000002a000017945 */ /* 0x000fe20003800200 */
[----:B------:R-:W-:-:S05]  /*0f20*/  FFMA R0, R0, R7, 1.1641532182693481445e-10 ;  /* 0x2f00000000007423 */ /* 0x000fca0000000007 */
[----:B------:R-:W-:-:S13]  /*0f30*/  FSETP.GEU.AND P0, PT, R0, 1.175494350822287508e-38, PT ;  /* 0x008000000000780b */ /* 0x000fda0003f0e000 */
[----:B------:R-:W-:-:S05]  /*0f40*/  @!P0 FMUL R0, R0, 8388608 ;  /* 0x4b00000000008820 */ /* 0x000fca0000400000 */
[----:B------:R-:W-:-:S04]  /*0f50*/  IADD3 R6, PT, PT, R0, -0x3f2aaaab, RZ ;  /* 0xc0d5555500067810 */ /* 0x000fc80007ffe0ff */
[----:B------:R-:W-:-:S04]  /*0f60*/  LOP3.LUT R7, R6, 0xff800000, RZ, 0xc0, !PT ;  /* 0xff80000006077812 */ /* 0x000fc800078ec0ff */
[-C--:B------:R-:W-:Y:S02]  /*0f70*/  IADD3 R6, PT, PT, R0, -R7.reuse, RZ ;  /* 0x8000000700067210 */ /* 0x080fe40007ffe0ff */
[----:B------:R-:W-:-:S03]  /*0f80*/  I2FP.F32.S32 R7, R7 ;  /* 0x0000000700077245 */ /* 0x000fc60000201400 */
[----:B------:R-:W-:Y:S01]  /*0f90*/  FADD R8, R6, -1 ;  /* 0xbf80000006087421 */ /* 0x000fe20000000000 */
[----:B------:R-:W-:Y:S02]  /*0fa0*/  FSEL R6, RZ, -23, P0 ;  /* 0xc1b80000ff067808 */ /* 0x000fe40000000000 */
[----:B------:R-:W-:Y:S01]  /*0fb0*/  ISETP.GT.U32.AND P0, PT, R0, 0x7f7fffff, PT ;  /* 0x7f7fffff0000780c */ /* 0x000fe20003f04070 */
[C---:B------:R-:W-:Y:S02]  /*0fc0*/  FFMA R9, R8.reuse, -R9, 0.14084610342979431152 ;  /* 0x3e1039f608097423 */ /* 0x040fe40000000809 */
[----:B------:R-:W-:Y:S01]  /*0fd0*/  FFMA R6, R7, 1.1920928955078125e-07, R6 ;  /* 0x3400000007067823 */ /* 0x000fe20000000006 */
[----:B------:R-:W-:Y:S01]  /*0fe0*/  MOV R7, 0x7f800000 ;  /* 0x7f80000000077802 */ /* 0x000fe20000000f00 */
[----:B------:R-:W-:-:S04]  /*0ff0*/  FFMA R9, R8, R9, -0.12148627638816833496 ;  /* 0xbdf8cdcc08097423 */ /* 0x000fc80000000009 */
[----:B------:R-:W-:-:S04]  /*1000*/  FFMA R9, R8, R9, 0.13980610668659210205 ;  /* 0x3e0f295508097423 */ /* 0x000fc80000000009 */
[----:B------:R-:W-:-:S04]  /*1010*/  FFMA R9, R8, R9, -0.16684235632419586182 ;  /* 0xbe2ad8b908097423 */ /* 0x000fc80000000009 */
[----:B------:R-:W-:-:S04]  /*1020*/  FFMA R9, R8, R9, 0.20012299716472625732 ;  /* 0x3e4ced0b08097423 */ /* 0x000fc80000000009 */
[----:B------:R-:W-:-:S04]  /*1030*/  FFMA R9, R8, R9, -0.24999669194221496582 ;  /* 0xbe7fff2208097423 */ /* 0x000fc80000000009 */
[----:B------:R-:W-:-:S04]  /*1040*/  FFMA R9, R8, R9, 0.33333182334899902344 ;  /* 0x3eaaaa7808097423 */ /* 0x000fc80000000009 */
[----:B------:R-:W-:-:S04]  /*1050*/  FFMA R9, R8, R9, -0.5 ;  /* 0xbf00000008097423 */ /* 0x000fc80000000009 */
[----:B------:R-:W-:-:S04]  /*1060*/  FMUL R9, R8, R9 ;  /* 0x0000000908097220 */ /* 0x000fc80000400000 */
[----:B------:R-:W-:-:S04]  /*1070*/  FFMA R9, R8, R9, R8 ;  /* 0x0000000908097223 */ /* 0x000fc80000000008 */
[----:B------:R-:W-:Y:S01]  /*1080*/  FFMA R6, R6, 0.69314718246459960938, R9 ;  /* 0x3f31721806067823 */ /* 0x000fe20000000009 */
[C---:B------:R-:W-:Y:S01]  /*1090*/  @P0 FFMA R6, R0.reuse, R7, +INF ;  /* 0x7f80000000060423 */ /* 0x040fe20000000007 */
[----:B------:R-:W-:-:S03]  /*10a0*/  FSETP.NEU.AND P0, PT, R0, RZ, PT ;  /* 0x000000ff0000720b */ /* 0x000fc60003f0d000 */
[----:B------:R-:W-:-:S05]  /*10b0*/  FMUL R6, R6, -2 ;  /* 0xc000000006067820 */ /* 0x000fca0000400000 */
[----:B------:R-:W-:-:S04]  /*10c0*/  FSEL R7, R6, +INF , P0 ;  /* 0x7f80000006077808 */ /* 0x000fc80000000000 */
[----:B------:R-:W-:Y:S01]  /*10d0*/  IADD3 R0, PT, PT, R7, -0xd000000, RZ ;  /* 0xf300000007007810 */ /* 0x000fe20007ffe0ff */
[----:B------:R0:W0:Y:S03]  /*10e0*/  MUFU.RSQ R6, R7 ;  /* 0x0000000700067308 */ /* 0x0000260000001400 */
[----:B------:R-:W-:Y:S01]  /*10f0*/  ISETP.GT.U32.AND P0, PT, R0, 0x727fffff, PT ;  /* 0x727fffff0000780c */ /* 0x000fe20003f04070 */
[----:B------:R-:W-:-:S04]  /*1100*/  IMAD.MOV.U32 R0, RZ, RZ, 0x30c90fdb ;  /* 0x30c90fdbff007424 */ /* 0x000fc800078e00ff */
[----:B------:R-:W-:-:S08]  /*1110*/  FFMA R11, R5, R0, 7.314590599882819788e-10 ;  /* 0x30490fdb050b7423 */ /* 0x000fd00000000000 */
[----:B------:R-:W-:Y:S05]  /*1120*/  @!P0 BRA `(.L_x_21) ;  /* 0x0000000000108947 */ /* 0x000fea0003800000 */
[----:B------:R-:W-:-:S07]  /*1130*/  MOV R10, 0x1150 ;  /* 0x00001150000a7802 */ /* 0x000fce0000000f00 */
[----:B01234-:R-:W-:Y:S05]  /*1140*/  CALL.REL.NOINC `($__internal_0_$__cuda_sm20_sqrt_rn_f32_slowpath) ;  /* 0x0000000000807944 */ /* 0x01ffea0003c00000 */
[----:B------:R-:W-:Y:S01]  /*1150*/  MOV R0, R5 ;  /* 0x0000000500007202 */ /* 0x000fe20000000f00 */
[----:B------:R-:W-:Y:S06]  /*1160*/  BRA `(.L_x_22) ;  /* 0x0000000000107947 */ /* 0x000fec0003800000 */
.L_x_21:
[----:B0-----:R-:W-:Y:S01]  /*1170*/  FMUL.FTZ R0, R7, R6 ;  /* 0x0000000607007220 */ /* 0x001fe20000410000 */
[----:B------:R-:W-:-:S03]  /*1180*/  FMUL.FTZ R6, R6, 0.5 ;  /* 0x3f00000006067820 */ /* 0x000fc60000410000 */
[----:B------:R-:W-:-:S04]  /*1190*/  FFMA R5, -R0, R0, R7 ;  /* 0x0000000000057223 */ /* 0x000fc80000000107 */
[----:B------:R-:W-:-:S07]  /*11a0*/  FFMA R0, R5, R6, R0 ;  /* 0x0000000605007223 */ /* 0x000fce0000000000 */
.L_x_22:
[----:B------:R-:W-:Y:S05]  /*11b0*/  BSYNC.RECONVERGENT B1 ;  /* 0x0000000000017941 */ /* 0x000fea0003800200 */
.L_x_20:
[----:B------:R-:W-:Y:S01]  /*11c0*/  FMUL.RZ R6, R11, 0.15915493667125701904 ;  /* 0x3e22f9830b067820 */ /* 0x000fe2000040c000 */
[----:B------:R-:W-:-:S03]  /*11d0*/  HFMA2 R9, -RZ, RZ, 0, 5.9604644775390625e-08 ;  /* 0x00000001ff097431 */ /* 0x000fc600000001ff */
[----:B------:R-:W0:Y:S02]  /*11e0*/  MUFU.COS R5, R6 ;  /* 0x0000000600057308 */ /* 0x000e240000000000 */
[----:B------:R0:W-:Y:S02]  /*11f0*/  STG.E desc[UR4][R2.64+0x2c], R9 ;  /* 0x00002c0902007986 */ /* 0x0001e4000c101904 */
[----:B0-----:R-:W-:-:S04]  /*1200*/  FMUL R7, R5, R0 ;  /* 0x0000000005077220 */ /* 0x001fc80000400000 */
[----:B------:R-:W0:Y:S01]  /*1210*/  MUFU.SIN R5, R6 ;  /* 0x0000000600057308 */ /* 0x000e220000000400 */
[----:B------:R0:W-:Y:S02]  /*1220*/  STG.E desc[UR4][R2.64+0x34], R7 ;  /* 0x0000340702007986 */ /* 0x0001e4000c101904 */
[----:B0-----:R-:W-:Y:S01]  /*1230*/  FMUL R0, R5, R0 ;  /* 0x0000000005007220 */ /* 0x001fe20000400000 */
[----:B------:R-:W-:Y:S06]  /*1240*/  BRA `(.L_x_23) ;  /* 0x0000000000087947 */ /* 0x000fec0003800000 */
.L_x_3:
[----:B------:R0:W5:Y:S04]  /*1250*/  LDG.E R0, desc[UR4][R2.64+0x34] ;  /* 0x0000340402007981 */ /* 0x000168000c1e1900 */
[----:B------:R0:W-:Y:S02]  /*1260*/  STG.E desc[UR4][R2.64+0x2c], RZ ;  /* 0x00002cff02007986 */ /* 0x0001e4000c101904 */
.L_x_23:
[----:B------:R-:W-:Y:S05]  /*1270*/  BSYNC.RECONVERGENT B0 ;  /* 0x0000000000007941 */ /* 0x000fea0003800200 */
.L_x_2:
[----:B01234-:R-:W0:Y:S01]  /*1280*/  LDC.64 R2, c[0x0][0x388] ;  /* 0x0000e200ff027b82 */ /* 0x01fe220000000a00 */
[----:B------:R-:W1:Y:S01]  /*1290*/  LDCU.64 UR6, c[0x0][0x3a0] ;  /* 0x00007400ff0677ac */ /* 0x000e620008000a00 */
[----:B------:R-:W2:Y:S06]  /*12a0*/  LDCU UR8, c[0x0][0x39c] ;  /* 0x00007380ff0877ac */ /* 0x000eac0008000800 */
[----:B------:R-:W3:Y:S01]  /*12b0*/  LDC.64 R6, c[0x0][0x380] ;  /* 0x0000e000ff067b82 */ /* 0x000ee20000000a00 */
[----:B0-----:R-:W-:-:S06]  /*12c0*/  IMAD.WIDE R2, R4, 0x4, R2 ;  /* 0x0000000404027825 */ /* 0x001fcc00078e0202 */
[----:B------:R-:W1:Y:S01]  /*12d0*/  LDG.E R3, desc[UR4][R2.64] ;  /* 0x0000000402037981 */ /* 0x000e62000c1e1900 */
[----:B---3--:R-:W-:-:S05]  /*12e0*/  IMAD.WIDE R4, R4, 0x4, R6 ;  /* 0x0000000404047825 */ /* 0x008fca00078e0206 */
[----:B------:R-:W1:Y:S02]  /*12f0*/  LDG.E R6, desc[UR4][R4.64] ;  /* 0x0000000404067981 */ /* 0x000e64000c1e1900 */
[----:B-1----:R-:W-:-:S04]  /*1300*/  FFMA R6, -R3, UR6, R6 ;  /* 0x0000000603067c23 */ /* 0x002fc80008000106 */
[----:B--2---:R-:W-:-:S04]  /*1310*/  FMUL R7, R6, UR8 ;  /* 0x0000000806077c20 */ /* 0x004fc80008400000 */
[----:B-----5:R-:W-:-:S05]  /*1320*/  FFMA R7, R0, UR7, R7 ;  /* 0x0000000700077c23 */ /* 0x020fca0008000007 */
[----:B------:R-:W-:Y:S01]  /*1330*/  STG.E desc[UR4][R4.64], R7 ;  /* 0x0000000704007986 */ /* 0x000fe2000c101904 */
[----:B------:R-:W-:Y:S05]  /*1340*/  EXIT ;  /* 0x000000000000794d */ /* 0x000fea0003800000 */
        .weak           $__internal_0_$__cuda_sm20_sqrt_rn_f32_slowpath
        .type           $__internal_0_$__cuda_sm20_sqrt_rn_f32_slowpath,@function
        .size           $__internal_0_$__cuda_sm20_sqrt_rn_f32_slowpath,(.L_x_37 - $__internal_0_$__cuda_sm20_sqrt_rn_f32_slowpath)
$__internal_0_$__cuda_sm20_sqrt_rn_f32_slowpath:
[----:B------:R-:W-:-:S13]  /*1350*/  LOP3.LUT P0, RZ, R7, 0x7fffffff, RZ, 0xc0, !PT ;  /* 0x7fffffff07ff7812 */ /* 0x000fda000780c0ff */
[----:B------:R-:W-:Y:S01]  /*1360*/  @!P0 IMAD.MOV.U32 R5, RZ, RZ, R7 ;  /* 0x000000ffff058224 */ /* 0x000fe200078e0007 */
[----:B------:R-:W-:Y:S06]  /*1370*/  @!P0 BRA `(.L_x_24) ;  /* 0x0000000000448947 */ /* 0x000fec0003800000 */
[----:B------:R-:W-:Y:S02]  /*1380*/  FSETP.GEU.FTZ.AND P0, PT, R7, RZ, PT ;  /* 0x000000ff0700720b */ /* 0x000fe40003f1e000 */
[----:B------:R-:W-:-:S11]  /*1390*/  MOV R0, R7 ;  /* 0x0000000700007202 */ /* 0x000fd60000000f00 */
[----:B------:R-:W-:Y:S01]  /*13a0*/  @!P0 MOV R5, 0x7fffffff ;  /* 0x7fffffff00058802 */ /* 0x000fe20000000f00 */
[----:B------:R-:W-:Y:S06]  /*13b0*/  @!P0 BRA `(.L_x_24) ;  /* 0x0000000000348947 */ /* 0x000fec0003800000 */
[----:B------:R-:W-:-:S13]  /*13c0*/  FSETP.GTU.FTZ.AND P0, PT, |R0|, +INF , PT ;  /* 0x7f8000000000780b */ /* 0x000fda0003f1c200 */
[----:B------:R-:W-:Y:S01]  /*13d0*/  @P0 FADD.FTZ R5, R0, 1 ;  /* 0x3f80000000050421 */ /* 0x000fe20000010000 */
[----:B------:R-:W-:Y:S06]  /*13e0*/  @P0 BRA `(.L_x_24) ;  /* 0x0000000000280947 */ /* 0x000fec0003800000 */
[----:B------:R-:W-:-:S13]  /*13f0*/  FSETP.NEU.FTZ.AND P0, PT, |R0|, +INF , PT ;  /* 0x7f8000000000780b */ /* 0x000fda0003f1d200 */
[----:B------:R-:W-:-:S04]  /*1400*/  @P0 FFMA R6, R0, 1.84467440737095516160e+19, RZ ;  /* 0x5f80000000060823 */ /* 0x000fc800000000ff */
[----:B------:R-:W0:Y:S02]  /*1410*/  @P0 MUFU.RSQ R5, R6 ;  /* 0x0000000600050308 */ /* 0x000e240000001400 */
[----:B0-----:R-:W-:Y:S01]  /*1420*/  @P0 FMUL.FTZ R7, R6, R5 ;  /* 0x0000000506070220 */ /* 0x001fe20000410000 */
[----:B------:R-:W-:Y:S01]  /*1430*/  @P0 FMUL.FTZ R9, R5, 0.5 ;  /* 0x3f00000005090820 */ /* 0x000fe20000410000 */
[----:B------:R-:W-:Y:S02]  /*1440*/  @!P0 IMAD.MOV.U32 R5, RZ, RZ, R0 ;  /* 0x000000ffff058224 */ /* 0x000fe400078e0000 */
[----:B------:R-:W-:-:S04]  /*1450*/  @P0 FADD.FTZ R8, -R7, -RZ ;  /* 0x800000ff07080221 */ /* 0x000fc80000010100 */
[----:B------:R-:W-:-:S04]  /*1460*/  @P0 FFMA R8, R7, R8, R6 ;  /* 0x0000000807080223 */ /* 0x000fc80000000006 */
[----:B------:R-:W-:-:S04]  /*1470*/  @P0 FFMA R8, R8, R9, R7 ;  /* 0x0000000908080223 */ /* 0x000fc80000000007 */
[----:B------:R-:W-:-:S07]  /*1480*/  @P0 FMUL.FTZ R5, R8, 2.3283064365386962891e-10 ;  /* 0x2f80000008050820 */ /* 0x000fce0000410000 */
.L_x_24:
[----:B------:R-:W-:Y:S01]  /*1490*/  HFMA2 R7, -RZ, RZ, 0, 0 ;  /* 0x00000000ff077431 */ /* 0x000fe200000001ff */
[----:B------:R-:W-:-:S04]  /*14a0*/  MOV R6, R10 ;  /* 0x0000000a00067202 */ /* 0x000fc80000000f00 */
[----:B------:R-:W-:Y:S05]  /*14b0*/  RET.REL.NODEC R6 `(_Z12reverse_stepPfPKfP24curandStatePhilox4_32_10ifff) ;  /* 0xffffffe806d07950 */ /* 0x000fea0003c3ffff */
.L_x_25:
        /* <DEDUP_REMOVED lines=12> */
.L_x_37:


//--------------------- .text._Z8rng_initP24curandStatePhilox4_32_10ii --------------------------
	.section	.text._Z8rng_initP24curandStatePhilox4_32_10ii,"ax",@progbits
	.align	128
        .global         _Z8rng_initP24curandStatePhilox4_32_10ii
        .type           _Z8rng_initP24curandStatePhilox4_32_10ii,@function
        .size           _Z8rng_initP24curandStatePhilox4_32_10ii,(.L_x_41 - _Z8rng_initP24curandStatePhilox4_32_10ii)
        .other          _Z8rng_initP24curandStatePhilox4_32_10ii,@"STO_CUDA_ENTRY STV_DEFAULT"
_Z8rng_initP24curandStatePhilox4_32_10ii:
.text._Z8rng_initP24curandStatePhilox4_32_10ii:
        /* <DEDUP_REMOVED lines=8> */
[----:B------:R-:W0:Y:S01]  /*0080*/  LDC R8, c[0x0][0x38c] ;  /* 0x0000e300ff087b82 */ /* 0x000e220000000800 */
[----:B------:R-:W-:Y:S01]  /*0090*/  IMAD.WIDE.U32 R10, R6, -0x326172a9, RZ ;  /* 0xcd9e8d57060a7825 */ /* 0x000fe200078e00ff */
[----:B------:R-:W-:Y:S01]  /*00a0*/  SHF.R.S32.HI R7, RZ, 0x1f, R6 ;  /* 0x0000001fff077819 */ /* 0x000fe20000011406 */
[----:B------:R-:W1:Y:S03]  /*00b0*/  LDCU.64 UR4, c[0x0][0x358] ;  /* 0x00006b00ff0477ac */ /* 0x000e660008000a00 */
[----:B0-----:R-:W-:Y:S02]  /*00c0*/  LOP3.LUT R2, R11, R8, RZ, 0x3c, !PT ;  /* 0x000000080b027212 */ /* 0x001fe400078e3cff */
[----:B------:R-:W-:Y:S02]  /*00d0*/  SHF.R.S32.HI R9, RZ, 0x1f, R8 ;  /* 0x0000001fff097819 */ /* 0x000fe40000011408 */
[----:B------:R-:W-:Y:S01]  /*00e0*/  IADD3 R11, PT, PT, R8, 0x3c6ef372, RZ ;  /* 0x3c6ef372080b7810 */ /* 0x000fe20007ffe0ff */
[----:B------:R-:W-:Y:S01]  /*00f0*/  IMAD.WIDE.U32 R2, R2, -0x2daee0ad, RZ ;  /* 0xd2511f5302027825 */ /* 0x000fe200078e00ff */
[----:B------:R-:W-:-:S03]  /*0100*/  LOP3.LUT R12, R7, R9, RZ, 0x3c, !PT ;  /* 0x00000009070c7212 */ /* 0x000fc600078e3cff */
[----:B------:R-:W-:Y:S02]  /*0110*/  VIADD R5, R9, 0xbb67ae85 ;  /* 0xbb67ae8509057836 */ /* 0x000fe40000000000 */
[----:B------:R-:W-:-:S03]  /*0120*/  IMAD.WIDE.U32 R12, R12, -0x326172a9, RZ ;  /* 0xcd9e8d570c0c7825 */ /* 0x000fc600078e00ff */
[----:B------:R-:W-:Y:S01]  /*0130*/  LOP3.LUT R5, R5, R3, RZ, 0x3c, !PT ;  /* 0x0000000305057212 */ /* 0x000fe200078e3cff */
[----:B------:R-:W-:-:S04]  /*0140*/  VIADD R3, R8, 0x9e3779b9 ;  /* 0x9e3779b908037836 */ /* 0x000fc80000000000 */
[----:B------:R-:W-:Y:S01]  /*0150*/  IMAD.WIDE.U32 R4, R5, -0x326172a9, RZ ;  /* 0xcd9e8d5705047825 */ /* 0x000fe200078e00ff */
[----:B------:R-:W-:-:S04]  /*0160*/  LOP3.LUT R3, R3, R10, R13, 0x96, !PT ;  /* 0x0000000a03037212 */ /* 0x000fc800078e960d */
[----:B------:R-:W-:Y:S01]  /*0170*/  LOP3.LUT R11, R5, R12, R11, 0x96, !PT ;  /* 0x0000000c050b7212 */ /* 0x000fe200078e960b */
[----:B------:R-:W-:Y:S02]  /*0180*/  VIADD R5, R9, 0x76cf5d0a ;  /* 0x76cf5d0a09057836 */ /* 0x000fe40000000000 */
[----:B------:R-:W-:-:S04]  /*0190*/  IMAD.WIDE.U32 R12, R3, -0x2daee0ad, RZ ;  /* 0xd2511f53030c7825 */ /* 0x000fc800078e00ff */
[----:B------:R-:W-:Y:S01]  /*01a0*/  IMAD.WIDE.U32 R10, R11, -0x2daee0ad, RZ ;  /* 0xd2511f530b0a7825 */ /* 0x000fe200078e00ff */
[----:B------:R-:W-:-:S03]  /*01b0*/  LOP3.LUT R5, R13, R2, R5, 0x96, !PT ;  /* 0x000000020d057212 */ /* 0x000fc600078e9605 */
[----:B------:R-:W-:-:S05]  /*01c0*/  VIADD R3, R9, 0x32370b8f ;  /* 0x32370b8f09037836 */ /* 0x000fca0000000000 */
[----:B------:R-:W-:Y:S01]  /*01d0*/  LOP3.LUT R3, R11, R12, R3, 0x96, !PT ;  /* 0x0000000c0b037212 */ /* 0x000fe200078e9603 */
[----:B------:R-:W-:Y:S01]  /*01e0*/  IMAD.WIDE.U32 R12, R5, -0x326172a9, RZ ;  /* 0xcd9e8d57050c7825 */ /* 0x000fe200078e00ff */
[----:B------:R-:W-:-:S03]  /*01f0*/  IADD3 R11, PT, PT, R8, -0x255992d5, RZ ;  /* 0xdaa66d2b080b7810 */ /* 0x000fc60007ffe0ff */
        /* <DEDUP_REMOVED lines=11> */
[----:B------:R-:W-:-:S03]  /*02b0*/  IADD3 R5, PT, PT, R8, 0x1715609d, RZ ;  /* 0x1715609d08057810 */ /* 0x000fc60007ffe0ff */
[----:B------:R-:W-:Y:S01]  /*02c0*/  IMAD.WIDE.U32 R10, R11, -0x326172a9, RZ ;  /* 0xcd9e8d570b0a7825 */ /* 0x000fe200078e00ff */
[----:B------:R-:W-:Y:S02]  /*02d0*/  LOP3.LUT R2, R13, R2, R5, 0x96, !PT ;  /* 0x000000020d027212 */ /* 0x000fe400078e9605 */
[----:B------:R-:W-:Y:S01]  /*02e0*/  IADD3 R5, PT, PT, R9, 0x646e171e, RZ ;  /* 0x646e171e09057810 */ /* 0x000fe20007ffe0ff */
[----:B------:R-:W-:-:S05]  /*02f0*/  VIADD R3, R8, 0xb54cda56 ;  /* 0xb54cda5608037836 */ /* 0x000fca0000000000 */
[----:B------:R-:W-:Y:S01]  /*0300*/  LOP3.LUT R14, R11, R12, R3, 0x96, !PT ;  /* 0x0000000c0b0e7212 */ /* 0x000fe200078e9603 */
[----:B------:R-:W-:-:S04]  /*0310*/  IMAD.WIDE.U32 R2, R2, -0x2daee0ad, RZ ;  /* 0xd2511f5302027825 */ /* 0x000fc800078e00ff */
[----:B------:R-:W-:Y:S01]  /*0320*/  IMAD.WIDE.U32 R14, R14, -0x2daee0ad, RZ ;  /* 0xd2511f530e0e7825 */ /* 0x000fe200078e00ff */
[----:B------:R-:W-:-:S03]  /*0330*/  LOP3.LUT R5, R3, R4, R5, 0x96, !PT ;  /* 0x0000000403057212 */ /* 0x000fc600078e9605 */
[----:B------:R-:W-:Y:S02]  /*0340*/  VIADD R11, R9, 0x1fd5c5a3 ;  /* 0x1fd5c5a3090b7836 */ /* 0x000fe40000000000 */
[----:B------:R-:W-:-:S03]  /*0350*/  IMAD.WIDE.U32 R4, R5, -0x326172a9, RZ ;  /* 0xcd9e8d5705047825 */ /* 0x000fc600078e00ff */
[----:B------:R-:W-:Y:S01]  /*0360*/  LOP3.LUT R12, R15, R2, R11, 0x96, !PT ;  /* 0x000000020f0c7212 */ /* 0x000fe200078e960b */
[C---:B------:R-:W-:Y:S01]  /*0370*/  VIADD R15, R8.reuse, 0xf1bbcdc8 ;  /* 0xf1bbcdc8080f7836 */ /* 0x040fe20000000000 */
[----:B------:R-:W-:Y:S01]  /*0380*/  IADD3 R11, PT, PT, R8, 0x5384540f, RZ ;  /* 0x5384540f080b7810 */ /* 0x000fe20007ffe0ff */
[----:B------:R-:W0:Y:S02]  /*0390*/  LDC.64 R2, c[0x0][0x380] ;  /* 0x0000e000ff027b82 */ /* 0x000e240000000a00 */
[----:B------:R-:W-:Y:S01]  /*03a0*/  IMAD.WIDE.U32 R12, R12, -0x326172a9, RZ ;  /* 0xcd9e8d570c0c7825 */ /* 0x000fe200078e00ff */
[----:B------:R-:W-:-:S04]  /*03b0*/  LOP3.LUT R11, R5, R10, R11, 0x96, !PT ;  /* 0x0000000a050b7212 */ /* 0x000fc800078e960b */
[----:B------:R-:W-:Y:S01]  /*03c0*/  LOP3.LUT R15, R13, R4, R15, 0x96, !PT ;  /* 0x000000040d0f7212 */ /* 0x000fe200078e960f */
[----:B------:R-:W-:Y:S01]  /*03d0*/  IMAD.WIDE.U32 R4, R11, -0x2daee0ad, RZ ;  /* 0xd2511f530b047825 */ /* 0x000fe200078e00ff */
[----:B------:R-:W-:-:S03]  /*03e0*/  IADD3 R13, PT, PT, R9, -0x24c28bd8, RZ ;  /* 0xdb3d7428090d7810 */ /* 0x000fc60007ffe0ff */
[----:B------:R-:W-:Y:S01]  /*03f0*/  IMAD.WIDE.U32 R16, R15, -0x2daee0ad, RZ ;  /* 0xd2511f530f107825 */ /* 0x000fe200078e00ff */
[----:B------:R-:W-:-:S03]  /*0400*/  LOP3.LUT R13, R5, R14, R13, 0x96, !PT ;  /* 0x0000000e050d7212 */ /* 0x000fc600078e960d */
[----:B------:R-:W-:Y:S02]  /*0410*/  VIADD R11, R9, 0x96a522ad ;  /* 0x96a522ad090b7836 */ /* 0x000fe40000000000 */
[----:B------:R-:W-:Y:S01]  /*0420*/  IMAD.WIDE.U32 R18, R13, -0x326172a9, RZ ;  /* 0xcd9e8d570d127825 */ /* 0x000fe200078e00ff */
[----:B------:R-:W-:Y:S02]  /*0430*/  IADD3 R13, PT, PT, R8, -0x700cb87f, RZ ;  /* 0x8ff34781080d7810 */ /* 0x000fe40007ffe0ff */
[----:B------:R-:W-:Y:S02]  /*0440*/  LOP3.LUT R14, R17, R4, R11, 0x96, !PT ;  /* 0x00000004110e7212 */ /* 0x000fe400078e960b */
[----:B------:R-:W-:Y:S02]  /*0450*/  CS2R R10, SRZ ;  /* 0x00000000000a7805 */ /* 0x000fe4000001ff00 */
[----:B------:R-:W-:Y:S02]  /*0460*/  LOP3.LUT R12, R19, R12, R13, 0x96, !PT ;  /* 0x0000000c130c7212 */ /* 0x000fe400078e960d */
[----:B------:R-:W-:Y:S01]  /*0470*/  CS2R R4, SRZ ;  /* 0x0000000000047805 */ /* 0x000fe2000001ff00 */
[----:B0-----:R-:W-:Y:S01]  /*0480*/  IMAD.WIDE R2, R6, 0x40, R2 ;  /* 0x0000004006027825 */ /* 0x001fe200078e0202 */
[----:B------:R-:W-:-:S03]  /*0490*/  MOV R13, R18 ;  /* 0x00000012000d7202 */ /* 0x000fc60000000f00 */
[----:B------:R-:W-:Y:S01]  /*04a0*/  IMAD.MOV.U32 R15, RZ, RZ, R16 ;  /* 0x000000ffff0f7224 */ /* 0x000fe200078e0010 */
[----:B-1----:R-:W-:Y:S04]  /*04b0*/  STG.E.128 desc[UR4][R2.64], R4 ;  /* 0x0000000402007986 */ /* 0x002fe8000c101d04 */
[----:B------:R-:W-:Y:S04]  /*04c0*/  STG.E.128 desc[UR4][R2.64+0x20], R8 ;  /* 0x0000200802007986 */ /* 0x000fe8000c101d04 */
[----:B------:R-:W-:Y:S04]  /*04d0*/  STG.E.64 desc[UR4][R2.64+0x30], RZ ;  /* 0x000030ff02007986 */ /* 0x000fe8000c101b04 */
[----:B------:R-:W-:Y:S04]  /*04e0*/  STG.E.64 desc[UR4][R2.64+0x38], RZ ;  /* 0x000038ff02007986 */ /* 0x000fe8000c101b04 */
[----:B------:R-:W-:Y:S01]  /*04f0*/  STG.E.128 desc[UR4][R2.64+0x10], R12 ;  /* 0x0000100c02007986 */ /* 0x000fe2000c101d04 */
[----:B------:R-:W-:Y:S05]  /*0500*/  EXIT ;  /* 0x000000000000794d */ /* 0x000fea0003800000 */
.L_x_26:
        /* <DEDUP_REMOVED lines=15> */
.L_x_41:


//--------------------- .text._Z7add_resPKfPfi    --------------------------
	.section	.text._Z7add_resPKfPfi,"ax",@progbits
	.align	128
        .global         _Z7add_resPKfPfi
        .type           _Z7add_resPKfPfi,@function
        .size           _Z7add_resPKfPfi,(.L_x_42 - _Z7add_resPKfPfi)
        .other          _Z7add_resPKfPfi,@"STO_CUDA_ENTRY STV_DEFAULT"
_Z7add_resPKfPfi:
.text._Z7add_resPKfPfi:
        /* <DEDUP_REMOVED lines=9> */
[----:B------:R-:W1:Y:S07]  /*0090*/  LDCU.64 UR4, c[0x0][0x358] ;  /* 0x00006b00ff0477ac */ /* 0x000e6e0008000a00 */
[----:B------:R-:W2:Y:S01]  /*00a0*/  LDC.64 R4, c[0x0][0x388] ;  /* 0x0000e200ff047b82 */ /* 0x000ea20000000a00 */
[----:B0-----:R-:W-:-:S06]  /*00b0*/  IMAD.WIDE R2, R7, 0x4, R2 ;  /* 0x0000000407027825 */ /* 0x001fcc00078e0202 */
[----:B-1----:R-:W3:Y:S01]  /*00c0*/  LDG.E R2, desc[UR4][R2.64] ;  /* 0x0000000402027981 */ /* 0x002ee2000c1e1900 */
[----:B--2---:R-:W-:-:S05]  /*00d0*/  IMAD.WIDE R4, R7, 0x4, R4 ;  /* 0x0000000407047825 */ /* 0x004fca00078e0204 */
[----:B------:R-:W3:Y:S02]  /*00e0*/  LDG.E R7, desc[UR4][R4.64] ;  /* 0x0000000404077981 */ /* 0x000ee4000c1e1900 */
[----:B---3--:R-:W-:-:S05]  /*00f0*/  FADD R7, R2, R7 ;  /* 0x0000000702077221 */ /* 0x008fca0000000000 */
[----:B------:R-:W-:Y:S01]  /*0100*/  STG.E desc[UR4][R4.64], R7 ;  /* 0x0000000704007986 */ /* 0x000fe2000c101904 */
[----:B------:R-:W-:Y:S05]  /*0110*/  EXIT ;  /* 0x000000000000794d */ /* 0x000fea0003800000 */
.L_x_27:
        /* <DEDUP_REMOVED lines=14> */
.L_x_42:


//--------------------- .text._Z4reluPfi          --------------------------
	.section	.text._Z4reluPfi,"ax",@progbits
	.align	128
        .global         _Z4reluPfi
        .type           _Z4reluPfi,@function
        .size           _Z4reluPfi,(.L_x_43 - _Z4reluPfi)
        .other          _Z4reluPfi,@"STO_CUDA_ENTRY STV_DEFAULT"
_Z4reluPfi:
.text._Z4reluPfi:
        /* <DEDUP_REMOVED lines=11> */
[----:B-1----:R-:W2:Y:S02]  /*00b0*/  LDG.E R0, desc[UR4][R2.64] ;  /* 0x0000000402007981 */ /* 0x002ea4000c1e1900 */
[----:B--2---:R-:W-:-:S05]  /*00c0*/  FMNMX R5, RZ, R0, !PT ;  /* 0x00000000ff057209 */ /* 0x004fca0007800000 */
[----:B------:R-:W-:Y:S01]  /*00d0*/  STG.E desc[UR4][R2.64], R5 ;  /* 0x0000000502007986 */ /* 0x000fe2000c101904 */
[----:B------:R-:W-:Y:S05]  /*00e0*/  EXIT ;  /* 0x000000000000794d */ /* 0x000fea0003800000 */
.L_x_28:
        /* <DEDUP_REMOVED lines=9> */
.L_x_43:


//--------------------- .nv.global.init           --------------------------
	.section	.nv.global.init,"aw",@progbits
	.align	4
.nv.global.init:
	.type		mrg32k3aM1SubSeq,@object
	.size		mrg32k3aM1SubSeq,(mrg32k3aM2SubSeq - mrg32k3aM1SubSeq)
mrg32k3aM1SubSeq:
        /*0000*/ 	.byte	0x0b, 0xcc, 0xee, 0x04, 0x73, 0x29, 0x8b, 0x6f, 0xf6, 0x53, 0x03, 0xf6, 0x23, 0xf6, 0xea, 0xda
        /* <DEDUP_REMOVED lines=125> */
	.type		mrg32k3aM2SubSeq,@object
	.size		mrg32k3aM2SubSeq,(mrg32k3aM1 - mrg32k3aM2SubSeq)
mrg32k3aM2SubSeq:
        /* <DEDUP_REMOVED lines=126> */
	.type		mrg32k3aM1,@object
	.size		mrg32k3aM1,(mrg32k3aM1Seq - mrg32k3aM1)
mrg32k3aM1:
        /* <DEDUP_REMOVED lines=144> */
	.type		mrg32k3aM1Seq,@object
	.size		mrg32k3aM1Seq,(mrg32k3aM2 - mrg32k3aM1Seq)
mrg32k3aM1Seq:
        /* <DEDUP_REMOVED lines=144> */
	.type		mrg32k3aM2,@object
	.size		mrg32k3aM2,(mrg32k3aM2Seq - mrg32k3aM2)
mrg32k3aM2:
        /* <DEDUP_REMOVED lines=144> */
	.type		mrg32k3aM2Seq,@object
	.size		mrg32k3aM2Seq,(precalc_xorwow_matrix - mrg32k3aM2Seq)
mrg32k3aM2Seq:
        /* <DEDUP_REMOVED lines=144> */
	.type		precalc_xorwow_matrix,@object
	.size		precalc_xorwow_matrix,(precalc_xorwow_offset_matrix - precalc_xorwow_matrix)
precalc_xorwow_matrix:
        /* <DEDUP_REMOVED lines=6400> */
	.type		precalc_xorwow_offset_matrix,@object
	.size		precalc_xorwow_offset_matrix,(.L_1 - precalc_xorwow_offset_matrix)
precalc_xorwow_offset_matrix:
        /* <DEDUP_REMOVED lines=6400> */
.L_1:


//--------------------- .nv.shared._Z5conv3ILi8ELi4EEvPKfS1_Pf --------------------------
	.section	.nv.shared._Z5conv3ILi8ELi4EEvPKfS1_Pf,"aw",@nobits
	.sectionflags	@""
	.align	4
.nv.shared._Z5conv3ILi8ELi4EEvPKfS1_Pf:
	.zero		11392


//--------------------- .nv.shared.reserved.0     --------------------------
	.section	.nv.shared.reserved.0,"aw",@nobits
	.weak		__nv_reservedSMEM_offset_0_alias
	.size		__nv_reservedSMEM_offset_0_alias, 0, 64
	.other		__nv_reservedSMEM_offset_0_alias,@"STO_CUDA_RESERVED_SHARED STV_DEFAULT"
__nv_reservedSMEM_offset_0_alias:
	.zero		0
	.zero		64


//--------------------- .nv.shared._Z5conv3ILi4ELi8EEvPKfS1_Pf --------------------------
	.section	.nv.shared._Z5conv3ILi4ELi8EEvPKfS1_Pf,"aw",@nobits
	.sectionflags	@""
	.align	4
.nv.shared._Z5conv3ILi4ELi8EEvPKfS1_Pf:
	.zero		6208


//--------------------- .nv.constant0._Z5conv3ILi8ELi4EEvPKfS1_Pf --------------------------
	.section	.nv.constant0._Z5conv3ILi8ELi4EEvPKfS1_Pf,"a",@progbits
	.sectionflags	@""
	.align	4
.nv.constant0._Z5conv3ILi8ELi4EEvPKfS1_Pf:
	.zero		920


//--------------------- .nv.constant0._Z5conv3ILi4ELi8EEvPKfS1_Pf --------------------------
	.section	.nv.constant0._Z5conv3ILi4ELi8EEvPKfS1_Pf,"a",@progbits
	.sectionflags	@""
	.align	4
.nv.constant0._Z5conv3ILi4ELi8EEvPKfS1_Pf:
	.zero		920


//--------------------- .nv.constant0._Z12reverse_stepPfPKfP24curandStatePhilox4_32_10ifff --------------------------
	.section	.nv.constant0._Z12reverse_stepPfPKfP24curandStatePhilox4_32_10ifff,"a",@progbits
	.sectionflags	@""
	.align	4
.nv.constant0._Z12reverse_stepPfPKfP24curandStatePhilox4_32_10ifff:
	.zero		936


//--------------------- .nv.constant0._Z8rng_initP24curandStatePhilox4_32_10ii --------------------------
	.section	.nv.constant0._Z8rng_initP24curandStatePhilox4_32_10ii,"a",@progbits
	.sectionflags	@""
	.align	4
.nv.constant0._Z8rng_initP24curandStatePhilox4_32_10ii:
	.zero		912


//--------------------- .nv.constant0._Z7add_resPKfPfi --------------------------
	.section	.nv.constant0._Z7add_resPKfPfi,"a",@progbits
	.sectionflags	@""
	.align	4
.nv.constant0._Z7add_resPKfPfi:
	.zero		916


//--------------------- .nv.constant0._Z4reluPfi  --------------------------
	.section	.nv.constant0._Z4reluPfi,"a",@progbits
	.sectionflags	@""
	.align	4
.nv.constant0._Z4reluPfi:
	.zero		908


//--------------------- SYMBOLS --------------------------

	.type		.nv.reservedSmem.offset0,@object
	.size		.nv.reservedSmem.offset0,0x4
	.type		.nv.reservedSmem.cap,@object
	.size		.nv.reservedSmem.cap,0x4
